	.target	sm_100a

	.elftype	@"ET_EXEC"


//--------------------- .note.nv.tkinfo           --------------------------
	.section	.note.nv.tkinfo,"",@"SHT_NOTE"
	.sectionflags	@"SHF_NOTE_NV_TKINFO"
	.tkinfo
        /*0018*/ 	.word	0x00000002
        /*0030*/ 	.string	""
        /*0030*/ 	.string	"ptxas"
        /*0030*/ 	.string	"Cuda compilation tools, release 13.0, V13.0.88"
        /*0030*/ 	.string	"Build cuda_13.0.r13.0/compiler.36424714_0"
        /*0030*/ 	.string	"-arch sm_100a -m 64 "



//--------------------- .note.nv.cuinfo           --------------------------
	.section	.note.nv.cuinfo,"",@"SHT_NOTE"
	.sectionflags	@"SHF_NOTE_NV_CUINFO"
        /*0018*/ 	.short	0x0002
        /*001a*/ 	.short	0x0064
        /*001c*/ 	.short	0x0082
	.zero		2


//--------------------- .nv.info                  --------------------------
	.section	.nv.info,"",@"SHT_CUDA_INFO"
	.align	4


	//----- nvinfo : EIATTR_REGCOUNT
	.align		4
        /*0000*/ 	.byte	0x04, 0x2f
        /*0002*/ 	.short	(.L_19 - .L_18)
	.align		4
.L_18:
        /*0004*/ 	.word	index@(_ZN7cutlass13device_kernelINS_4gemm6kernel13GemmUniversalIN4cute5tupleIJiiiiEEENS1_10collective13CollectiveMmaINS1_35MainloopSm100TmaUmmaWarpSpecializedILi6ELi2ELi4ENS5_IJNS4_1CILi2EEENSA_ILi1EEESC_EEEEENS5_IJNSA_ILi64EEENSA_ILi160EEESF_EEENS_10bfloat16_tENS5_IJlSC_lEEESI_SJ_NS4_8TiledMMAINS4_8MMA_AtomIJNS4_20SM100_MMA_F16BF16_SSISI_SI_fLi64ELi160ELNS4_4UMMA5MajorE0ELSO_0ELNSN_7ScaleInE0ELSP_0EEEEEENS4_6LayoutINS5_IJSC_SC_SC_EEENS5_IJNSA_ILi0EEESU_SU_EEEEENS5_IJNS4_10UnderscoreESX_SX_EEEEENS4_13SM90_TMA_LOADENS4_14ComposedLayoutINS4_7SwizzleILi3ELi4ELi3EEENS4_18smem_ptr_flag_bitsILi16EEENSS_INS5_IJNSA_ILi8EEESF_EEENS5_IJSF_SC_EEEEEEEvNS4_8identityENS4_23SM90_TMA_LOAD_MULTICASTES1A_vS1B_EENS_8epilogue10collective18CollectiveEpilogueINS1E_23Sm100TmaWarpSpecializedILi2ELi1ELi80ELb1ELb0EEEJSH_NS5_IJNSS_ISF_SC_EENSS_ISG_SC_EEEEESI_SJ_SI_SJ_NS1E_6fusion15FusionCallbacksIS1I_NS1M_17LinearCombinationISI_fSI_fLNS_15FloatRoundStyleE2EEESH_S1L_JEEENS4_5SM1004TMEM4LOAD26SM100_TMEM_LOAD_16dp256b4xES10_NS11_INS12_ILi2ELi4ELi3EEES15_NSS_INS5_IJS16_NSA_ILi32EEEEEENS5_IJS1X_SC_EEEEEEENS4_17SM75_U32x4_LDSM_NENS4_14SM90_TMA_STOREES21_NS4_17SM90_U32x4_STSM_NENS4_39AutoVectorizingCopyWithAssumedAlignmentILi128EEEEEEvvEEEEvNT_6ParamsE)
        /*0008*/ 	.word	0x000000cb


	//----- nvinfo : EIATTR_FRAME_SIZE
	.align		4
.L_19:
        /*000c*/ 	.byte	0x04, 0x11
        /*000e*/ 	.short	(.L_21 - .L_20)
	.align		4
.L_20:
        /*0010*/ 	.word	index@($__internal_2_$__cuda_sm10x_tcgen05_guardrail_trap_unallocated_columns_being_dealloced)
        /*0014*/ 	.word	0x00000000


	//----- nvinfo : EIATTR_FRAME_SIZE
	.align		4
.L_21:
        /*0018*/ 	.byte	0x04, 0x11
        /*001a*/ 	.short	(.L_23 - .L_22)
	.align		4
.L_22:
        /*001c*/ 	.word	index@($__internal_1_$__cuda_sm10x_tcgen05_guardrail_trap_phase_invalid_during_alloc)
        /*0020*/ 	.word	0x00000000


	//----- nvinfo : EIATTR_FRAME_SIZE
	.align		4
.L_23:
        /*0024*/ 	.byte	0x04, 0x11
        /*0026*/ 	.short	(.L_25 - .L_24)
	.align		4
.L_24:
        /*0028*/ 	.word	index@($__internal_0_$__cuda_sm10x_tcgen05_guardrail_trap_col_being_dealloced_not_returned_by_alloc)
        /*002c*/ 	.word	0x00000000


	//----- nvinfo : EIATTR_FRAME_SIZE
	.align		4
.L_25:
        /*0030*/ 	.byte	0x04, 0x11
        /*0032*/ 	.short	(.L_27 - .L_26)
	.align		4
.L_26:
        /*0034*/ 	.word	index@(_ZN7cutlass13device_kernelINS_4gemm6kernel13GemmUniversalIN4cute5tupleIJiiiiEEENS1_10collective13CollectiveMmaINS1_35MainloopSm100TmaUmmaWarpSpecializedILi6ELi2ELi4ENS5_IJNS4_1CILi2EEENSA_ILi1EEESC_EEEEENS5_IJNSA_ILi64EEENSA_ILi160EEESF_EEENS_10bfloat16_tENS5_IJlSC_lEEESI_SJ_NS4_8TiledMMAINS4_8MMA_AtomIJNS4_20SM100_MMA_F16BF16_SSISI_SI_fLi64ELi160ELNS4_4UMMA5MajorE0ELSO_0ELNSN_7ScaleInE0ELSP_0EEEEEENS4_6LayoutINS5_IJSC_SC_SC_EEENS5_IJNSA_ILi0EEESU_SU_EEEEENS5_IJNS4_10UnderscoreESX_SX_EEEEENS4_13SM90_TMA_LOADENS4_14ComposedLayoutINS4_7SwizzleILi3ELi4ELi3EEENS4_18smem_ptr_flag_bitsILi16EEENSS_INS5_IJNSA_ILi8EEESF_EEENS5_IJSF_SC_EEEEEEEvNS4_8identityENS4_23SM90_TMA_LOAD_MULTICASTES1A_vS1B_EENS_8epilogue10collective18CollectiveEpilogueINS1E_23Sm100TmaWarpSpecializedILi2ELi1ELi80ELb1ELb0EEEJSH_NS5_IJNSS_ISF_SC_EENSS_ISG_SC_EEEEESI_SJ_SI_SJ_NS1E_6fusion15FusionCallbacksIS1I_NS1M_17LinearCombinationISI_fSI_fLNS_15FloatRoundStyleE2EEESH_S1L_JEEENS4_5SM1004TMEM4LOAD26SM100_TMEM_LOAD_16dp256b4xES10_NS11_INS12_ILi2ELi4ELi3EEES15_NSS_INS5_IJS16_NSA_ILi32EEEEEENS5_IJS1X_SC_EEEEEEENS4_17SM75_U32x4_LDSM_NENS4_14SM90_TMA_STOREES21_NS4_17SM90_U32x4_STSM_NENS4_39AutoVectorizingCopyWithAssumedAlignmentILi128EEEEEEvvEEEEvNT_6ParamsE)
        /*0038*/ 	.word	0x00000000


	//----- nvinfo : EIATTR_MIN_STACK_SIZE
	.align		4
.L_27:
        /*003c*/ 	.byte	0x04, 0x12
        /*003e*/ 	.short	(.L_29 - .L_28)
	.align		4
.L_28:
        /*0040*/ 	.word	index@(_ZN7cutlass13device_kernelINS_4gemm6kernel13GemmUniversalIN4cute5tupleIJiiiiEEENS1_10collective13CollectiveMmaINS1_35MainloopSm100TmaUmmaWarpSpecializedILi6ELi2ELi4ENS5_IJNS4_1CILi2EEENSA_ILi1EEESC_EEEEENS5_IJNSA_ILi64EEENSA_ILi160EEESF_EEENS_10bfloat16_tENS5_IJlSC_lEEESI_SJ_NS4_8TiledMMAINS4_8MMA_AtomIJNS4_20SM100_MMA_F16BF16_SSISI_SI_fLi64ELi160ELNS4_4UMMA5MajorE0ELSO_0ELNSN_7ScaleInE0ELSP_0EEEEEENS4_6LayoutINS5_IJSC_SC_SC_EEENS5_IJNSA_ILi0EEESU_SU_EEEEENS5_IJNS4_10UnderscoreESX_SX_EEEEENS4_13SM90_TMA_LOADENS4_14ComposedLayoutINS4_7SwizzleILi3ELi4ELi3EEENS4_18smem_ptr_flag_bitsILi16EEENSS_INS5_IJNSA_ILi8EEESF_EEENS5_IJSF_SC_EEEEEEEvNS4_8identityENS4_23SM90_TMA_LOAD_MULTICASTES1A_vS1B_EENS_8epilogue10collective18CollectiveEpilogueINS1E_23Sm100TmaWarpSpecializedILi2ELi1ELi80ELb1ELb0EEEJSH_NS5_IJNSS_ISF_SC_EENSS_ISG_SC_EEEEESI_SJ_SI_SJ_NS1E_6fusion15FusionCallbacksIS1I_NS1M_17LinearCombinationISI_fSI_fLNS_15FloatRoundStyleE2EEESH_S1L_JEEENS4_5SM1004TMEM4LOAD26SM100_TMEM_LOAD_16dp256b4xES10_NS11_INS12_ILi2ELi4ELi3EEES15_NSS_INS5_IJS16_NSA_ILi32EEEEEENS5_IJS1X_SC_EEEEEEENS4_17SM75_U32x4_LDSM_NENS4_14SM90_TMA_STOREES21_NS4_17SM90_U32x4_STSM_NENS4_39AutoVectorizingCopyWithAssumedAlignmentILi128EEEEEEvvEEEEvNT_6ParamsE)
        /*0044*/ 	.word	0x00000000
.L_29:


//--------------------- .nv.compat                --------------------------
	.section	.nv.compat,"",@"SHT_CUDA_COMPAT_INFO"
	.align	4
        /*0000*/ 	.byte	0x02, 0x09, 0x01, 0x00, 0x02, 0x02, 0x02, 0x00, 0x02, 0x05, 0x05, 0x00, 0x03, 0x07, 0x01, 0x01
        /*0010*/ 	.byte	0x02, 0x03, 0x01, 0x00, 0x02, 0x06, 0x01, 0x00, 0x04, 0x0b, 0x08, 0x00, 0x09, 0x00, 0x00, 0x00
        /*0020*/ 	.byte	0x00, 0x00, 0x00, 0x00


//--------------------- .nv.info._ZN7cutlass13device_kernelINS_4gemm6kernel13GemmUniversalIN4cute5tupleIJiiiiEEENS1_10collective13CollectiveMmaINS1_35MainloopSm100TmaUmmaWarpSpecializedILi6ELi2ELi4ENS5_IJNS4_1CILi2EEENSA_ILi1EEESC_EEEEENS5_IJNSA_ILi64EEENSA_ILi160EEESF_EEENS_10bfloat16_tENS5_IJlSC_lEEESI_SJ_NS4_8TiledMMAINS4_8MMA_AtomIJNS4_20SM100_MMA_F16BF16_SSISI_SI_fLi64ELi160ELNS4_4UMMA5MajorE0ELSO_0ELNSN_7ScaleInE0ELSP_0EEEEEENS4_6LayoutINS5_IJSC_SC_SC_EEENS5_IJNSA_ILi0EEESU_SU_EEEEENS5_IJNS4_10UnderscoreESX_SX_EEEEENS4_13SM90_TMA_LOADENS4_14ComposedLayoutINS4_7SwizzleILi3ELi4ELi3EEENS4_18smem_ptr_flag_bitsILi16EEENSS_INS5_IJNSA_ILi8EEESF_EEENS5_IJSF_SC_EEEEEEEvNS4_8identityENS4_23SM90_TMA_LOAD_MULTICASTES1A_vS1B_EENS_8epilogue10collective18CollectiveEpilogueINS1E_23Sm100TmaWarpSpecializedILi2ELi1ELi80ELb1ELb0EEEJSH_NS5_IJNSS_ISF_SC_EENSS_ISG_SC_EEEEESI_SJ_SI_SJ_NS1E_6fusion15FusionCallbacksIS1I_NS1M_17LinearCombinationISI_fSI_fLNS_15FloatRoundStyleE2EEESH_S1L_JEEENS4_5SM1004TMEM4LOAD26SM100_TMEM_LOAD_16dp256b4xES10_NS11_INS12_ILi2ELi4ELi3EEES15_NSS_INS5_IJS16_NSA_ILi32EEEEEENS5_IJS1X_SC_EEEEEEENS4_17SM75_U32x4_LDSM_NENS4_14SM90_TMA_STOREES21_NS4_17SM90_U32x4_STSM_NENS4_39AutoVectorizingCopyWithAssumedAlignmentILi128EEEEEEvvEEEEvNT_6ParamsE --------------------------
	.section	.nv.info._ZN7cutlass13device_kernelINS_4gemm6kernel13GemmUniversalIN4cute5tupleIJiiiiEEENS1_10collective13CollectiveMmaINS1_35MainloopSm100TmaUmmaWarpSpecializedILi6ELi2ELi4ENS5_IJNS4_1CILi2EEENSA_ILi1EEESC_EEEEENS5_IJNSA_ILi64EEENSA_ILi160EEESF_EEENS_10bfloat16_tENS5_IJlSC_lEEESI_SJ_NS4_8TiledMMAINS4_8MMA_AtomIJNS4_20SM100_MMA_F16BF16_SSISI_SI_fLi64ELi160ELNS4_4UMMA5MajorE0ELSO_0ELNSN_7ScaleInE0ELSP_0EEEEEENS4_6LayoutINS5_IJSC_SC_SC_EEENS5_IJNSA_ILi0EEESU_SU_EEEEENS5_IJNS4_10UnderscoreESX_SX_EEEEENS4_13SM90_TMA_LOADENS4_14ComposedLayoutINS4_7SwizzleILi3ELi4ELi3EEENS4_18smem_ptr_flag_bitsILi16EEENSS_INS5_IJNSA_ILi8EEESF_EEENS5_IJSF_SC_EEEEEEEvNS4_8identityENS4_23SM90_TMA_LOAD_MULTICASTES1A_vS1B_EENS_8epilogue10collective18CollectiveEpilogueINS1E_23Sm100TmaWarpSpecializedILi2ELi1ELi80ELb1ELb0EEEJSH_NS5_IJNSS_ISF_SC_EENSS_ISG_SC_EEEEESI_SJ_SI_SJ_NS1E_6fusion15FusionCallbacksIS1I_NS1M_17LinearCombinationISI_fSI_fLNS_15FloatRoundStyleE2EEESH_S1L_JEEENS4_5SM1004TMEM4LOAD26SM100_TMEM_LOAD_16dp256b4xES10_NS11_INS12_ILi2ELi4ELi3EEES15_NSS_INS5_IJS16_NSA_ILi32EEEEEENS5_IJS1X_SC_EEEEEEENS4_17SM75_U32x4_LDSM_NENS4_14SM90_TMA_STOREES21_NS4_17SM90_U32x4_STSM_NENS4_39AutoVectorizingCopyWithAssumedAlignmentILi128EEEEEEvvEEEEvNT_6ParamsE,"",@"SHT_CUDA_INFO"
	.sectionflags	@""
	.align	4


	//----- nvinfo : EIATTR_CUDA_API_VERSION
	.align		4
        /*0000*/ 	.byte	0x04, 0x37
        /*0002*/ 	.short	(.L_31 - .L_30)
.L_30:
        /*0004*/ 	.word	0x00000082


	//----- nvinfo : EIATTR_KPARAM_INFO
	.align		4
.L_31:
        /*0008*/ 	.byte	0x04, 0x17
        /*000a*/ 	.short	(.L_33 - .L_32)
.L_32:
        /*000c*/ 	.word	0x00000000
        /*0010*/ 	.short	0x0000
        /*0012*/ 	.short	0x0000
        /*0014*/ 	.byte	0x00, 0xf0, 0x01, 0x20


	//----- nvinfo : EIATTR_AT_ENTRY_FRAGMENTS
	.align		4
.L_33:
        /*0018*/ 	.byte	0x04, 0x4f
        /*001a*/ 	.short	(.L_35 - .L_34)


	//   ....[0]....
.L_34:
        /*001c*/ 	.word	0x00000006


	//----- nvinfo : EIATTR_RESERVED_SMEM_USED
	.align		4
.L_35:
        /*0020*/ 	.byte	0x01, 0x41
	.zero		2


	//----- nvinfo : EIATTR_SPARSE_MMA_MASK
	.align		4
        /*0024*/ 	.byte	0x03, 0x50
        /*0026*/ 	.short	0x0000


	//----- nvinfo : EIATTR_TCGEN05_1CTA_USED
	.align		4
        /*0028*/ 	.byte	0x01, 0x51
	.zero		2


	//----- nvinfo : EIATTR_MAXREG_COUNT
	.align		4
        /*002c*/ 	.byte	0x03, 0x1b
        /*002e*/ 	.short	0x00ff


	//----- nvinfo : EIATTR_NUM_BARRIERS
	.align		4
        /*0030*/ 	.byte	0x02, 0x4c
        /*0032*/ 	.byte	0x07
	.zero		1


	//----- nvinfo : EIATTR_EXTERNS
	.align		4
        /*0034*/ 	.byte	0x04, 0x0f
        /*0036*/ 	.short	(.L_37 - .L_36)


	//   ....[0]....
	.align		4
.L_36:
        /*0038*/ 	.word	index@(__assertfail)


	//----- nvinfo : EIATTR_MERCURY_ISA_VERSION
	.align		4
.L_37:
        /*003c*/ 	.byte	0x03, 0x5f
        /*003e*/ 	.short	0x0101


	//----- nvinfo : EIATTR_INT_WARP_WIDE_INSTR_OFFSETS
	.align		4
        /*0040*/ 	.byte	0x04, 0x31
        /*0042*/ 	.short	(.L_39 - .L_38)


	//   ....[0]....
.L_38:
        /*0044*/ 	.word	0x00003da0


	//   ....[1]....
        /*0048*/ 	.word	0x00003dc0


	//   ....[2]....
        /*004c*/ 	.word	0x00003df0


	//   ....[3]....
        /*0050*/ 	.word	0x00004a00


	//   ....[4]....
        /*0054*/ 	.word	0x00004a10


	//   ....[5]....
        /*0058*/ 	.word	0x00004bd0


	//   ....[6]....
        /*005c*/ 	.word	0x00004bf0


	//   ....[7]....
        /*0060*/ 	.word	0x00004c50


	//   ....[8]....
        /*0064*/ 	.word	0x00004cb0


	//----- nvinfo : EIATTR_COOP_GROUP_MASK_REGIDS
	.align		4
.L_39:
        /*0068*/ 	.byte	0x04, 0x29
        /*006a*/ 	.short	(.L_41 - .L_40)


	//   ....[0]....
.L_40:
        /*006c*/ 	.word	0xffffffff


	//   ....[1]....
        /*0070*/ 	.word	0xffffffff


	//   ....[2]....
        /*0074*/ 	.word	0xffffffff


	//   ....[3]....
        /*0078*/ 	.word	0xffffffff


	//   ....[4]....
        /*007c*/ 	.word	0xffffffff


	//   ....[5]....
        /*0080*/ 	.word	0xffffffff


	//   ....[6]....
        /*0084*/ 	.word	0xffffffff


	//   ....[7]....
        /*0088*/ 	.word	0xffffffff


	//   ....[8]....
        /*008c*/ 	.word	0xffffffff


	//   ....[9]....
        /*0090*/ 	.word	0xffffffff


	//   ....[10]....
        /*0094*/ 	.word	0xffffffff


	//   ....[11]....
        /*0098*/ 	.word	0xffffffff


	//   ....[12]....
        /*009c*/ 	.word	0xffffffff


	//   ....[13]....
        /*00a0*/ 	.word	0xffffffff


	//----- nvinfo : EIATTR_COOP_GROUP_INSTR_OFFSETS
	.align		4
.L_41:
        /*00a4*/ 	.byte	0x04, 0x28
        /*00a6*/ 	.short	(.L_43 - .L_42)


	//   ....[0]....
.L_42:
        /*00a8*/ 	.word	0x00000080


	//   ....[1]....
        /*00ac*/ 	.word	0x000004e0


	//   ....[2]....
        /*00b0*/ 	.word	0x000006c0


	//   ....[3]....
        /*00b4*/ 	.word	0x00000820


	//   ....[4]....
        /*00b8*/ 	.word	0x00000920


	//   ....[5]....
        /*00bc*/ 	.word	0x00000a90


	//   ....[6]....
        /*00c0*/ 	.word	0x00000c30


	//   ....[7]....
        /*00c4*/ 	.word	0x00000de0


	//   ....[8]....
        /*00c8*/ 	.word	0x00001fe0


	//   ....[9]....
        /*00cc*/ 	.word	0x00002fa0


	//   ....[10]....
        /*00d0*/ 	.word	0x000031b0


	//   ....[11]....
        /*00d4*/ 	.word	0x000031e0


	//   ....[12]....
        /*00d8*/ 	.word	0x00003c80


	//   ....[13]....
        /*00dc*/ 	.word	0x00003eb0


	//----- nvinfo : EIATTR_VRC_CTA_INIT_COUNT
	.align		4
.L_43:
        /*00e0*/ 	.byte	0x02, 0x4a
        /*00e2*/ 	.byte	0x80
	.zero		1


	//----- nvinfo : EIATTR_SYSCALL_OFFSETS
	.align		4
        /*00e4*/ 	.byte	0x04, 0x46
        /*00e6*/ 	.short	(.L_45 - .L_44)


	//   ....[0]....
.L_44:
        /*00e8*/ 	.word	0x00005860


	//   ....[1]....
        /*00ec*/ 	.word	0x00005950


	//   ....[2]....
        /*00f0*/ 	.word	0x00006310


	//   ....[3]....
        /*00f4*/ 	.word	0x00006480


	//   ....[4]....
        /*00f8*/ 	.word	0x000065f0


	//   ....[5]....
        /*00fc*/ 	.word	0x00006760


	//   ....[6]....
        /*0100*/ 	.word	0x000068d0


	//----- nvinfo : EIATTR_MBARRIER_INSTR_OFFSETS
	.align		4
.L_45:
        /*0104*/ 	.byte	0x04, 0x39
        /*0106*/ 	.short	(.L_47 - .L_46)


	//   ....[0]....
.L_46:
        /*0108*/ 	.word	0x000005f0
        /*010c*/ 	.word	0x000000ff
        /*0110*/ 	.word	0x00000000
        /*0114*/ 	.short	0x0100
        /*0116*/ 	.byte	0x04
	.zero		1


	//   ....[1]....
        /*0118*/ 	.word	0x00000600
        /*011c*/ 	.word	0x000000ff
        /*0120*/ 	.word	0x00000030
        /*0124*/ 	.short	0x0100
        /*0126*/ 	.byte	0x04
	.zero		1


	//   ....[2]....
        /*0128*/ 	.word	0x00000610
        /*012c*/ 	.word	0x000000ff
        /*0130*/ 	.word	0x00000008
        /*0134*/ 	.short	0x0100
        /*0136*/ 	.byte	0x04
	.zero		1


	//   ....[3]....
        /*0138*/ 	.word	0x00000620
        /*013c*/ 	.word	0x000000ff
        /*0140*/ 	.word	0x00000038
        /*0144*/ 	.short	0x0100
        /*0146*/ 	.byte	0x04
	.zero		1


	//   ....[4]....
        /*0148*/ 	.word	0x00000630
        /*014c*/ 	.word	0x000000ff
        /*0150*/ 	.word	0x00000010
        /*0154*/ 	.short	0x0100
        /*0156*/ 	.byte	0x04
	.zero		1


	//   ....[5]....
        /*0158*/ 	.word	0x00000640
        /*015c*/ 	.word	0x000000ff
        /*0160*/ 	.word	0x00000040
        /*0164*/ 	.short	0x0100
        /*0166*/ 	.byte	0x04
	.zero		1


	//   ....[6]....
        /*0168*/ 	.word	0x00000650
        /*016c*/ 	.word	0x000000ff
        /*0170*/ 	.word	0x00000018
        /*0174*/ 	.short	0x0100
        /*0176*/ 	.byte	0x04
	.zero		1


	//   ....[7]....
        /*0178*/ 	.word	0x00000660
        /*017c*/ 	.word	0x000000ff
        /*0180*/ 	.word	0x00000048
        /*0184*/ 	.short	0x0100
        /*0186*/ 	.byte	0x04
	.zero		1


	//   ....[8]....
        /*0188*/ 	.word	0x00000670
        /*018c*/ 	.word	0x000000ff
        /*0190*/ 	.word	0x00000020
        /*0194*/ 	.short	0x0100
        /*0196*/ 	.byte	0x04
	.zero		1


	//   ....[9]....
        /*0198*/ 	.word	0x00000680
        /*019c*/ 	.word	0x000000ff
        /*01a0*/ 	.word	0x00000050
        /*01a4*/ 	.short	0x0100
        /*01a6*/ 	.byte	0x04
	.zero		1


	//   ....[10]....
        /*01a8*/ 	.word	0x00000690
        /*01ac*/ 	.word	0x000000ff
        /*01b0*/ 	.word	0x00000028
        /*01b4*/ 	.short	0x0100
        /*01b6*/ 	.byte	0x04
	.zero		1


	//   ....[11]....
        /*01b8*/ 	.word	0x000006a0
        /*01bc*/ 	.word	0x000000ff
        /*01c0*/ 	.word	0x00000058
        /*01c4*/ 	.short	0x0100
        /*01c6*/ 	.byte	0x04
	.zero		1


	//   ....[12]....
        /*01c8*/ 	.word	0x000007d0
        /*01cc*/ 	.word	0x000000ff
        /*01d0*/ 	.word	0x00000060
        /*01d4*/ 	.short	0x0100
        /*01d6*/ 	.byte	0x04
	.zero		1


	//   ....[13]....
        /*01d8*/ 	.word	0x000007e0
        /*01dc*/ 	.word	0x000000ff
        /*01e0*/ 	.word	0x00000070
        /*01e4*/ 	.short	0x0100
        /*01e6*/ 	.byte	0x04
	.zero		1


	//   ....[14]....
        /*01e8*/ 	.word	0x000007f0
        /*01ec*/ 	.word	0x000000ff
        /*01f0*/ 	.word	0x00000068
        /*01f4*/ 	.short	0x0100
        /*01f6*/ 	.byte	0x04
	.zero		1


	//   ....[15]....
        /*01f8*/ 	.word	0x00000800
        /*01fc*/ 	.word	0x000000ff
        /*0200*/ 	.word	0x00000078
        /*0204*/ 	.short	0x0100
        /*0206*/ 	.byte	0x04
	.zero		1


	//   ....[16]....
        /*0208*/ 	.word	0x000008f0
        /*020c*/ 	.word	0x000000ff
        /*0210*/ 	.word	0x00000080
        /*0214*/ 	.short	0x0100
        /*0216*/ 	.byte	0x06
	.zero		1


	//   ....[17]....
        /*0218*/ 	.word	0x00000900
        /*021c*/ 	.word	0x000000ff
        /*0220*/ 	.word	0x00000088
        /*0224*/ 	.short	0x0100
        /*0226*/ 	.byte	0x06
	.zero		1


	//   ....[18]....
        /*0228*/ 	.word	0x00000a40
        /*022c*/ 	.word	0x000000ff
        /*0230*/ 	.word	0x00000090
        /*0234*/ 	.short	0x0100
        /*0236*/ 	.byte	0x06
	.zero		1


	//   ....[19]....
        /*0238*/ 	.word	0x00000a50
        /*023c*/ 	.word	0x000000ff
        /*0240*/ 	.word	0x000000a0
        /*0244*/ 	.short	0x0100
        /*0246*/ 	.byte	0x06
	.zero		1


	//   ....[20]....
        /*0248*/ 	.word	0x00000a60
        /*024c*/ 	.word	0x000000ff
        /*0250*/ 	.word	0x00000098
        /*0254*/ 	.short	0x0100
        /*0256*/ 	.byte	0x06
	.zero		1


	//   ....[21]....
        /*0258*/ 	.word	0x00000a70
        /*025c*/ 	.word	0x000000ff
        /*0260*/ 	.word	0x000000a8
        /*0264*/ 	.short	0x0100
        /*0266*/ 	.byte	0x06
	.zero		1


	//   ....[22]....
        /*0268*/ 	.word	0x00000ba0
        /*026c*/ 	.word	0x000000ff
        /*0270*/ 	.word	0x000000b0
        /*0274*/ 	.short	0x0100
        /*0276*/ 	.byte	0x04
	.zero		1


	//   ....[23]....
        /*0278*/ 	.word	0x00000bb0
        /*027c*/ 	.word	0x000000ff
        /*0280*/ 	.word	0x000000d0
        /*0284*/ 	.short	0x0100
        /*0286*/ 	.byte	0x04
	.zero		1


	//   ....[24]....
        /*0288*/ 	.word	0x00000bc0
        /*028c*/ 	.word	0x000000ff
        /*0290*/ 	.word	0x000000b8
        /*0294*/ 	.short	0x0100
        /*0296*/ 	.byte	0x04
	.zero		1


	//   ....[25]....
        /*0298*/ 	.word	0x00000bd0
        /*029c*/ 	.word	0x000000ff
        /*02a0*/ 	.word	0x000000d8
        /*02a4*/ 	.short	0x0100
        /*02a6*/ 	.byte	0x04
	.zero		1


	//   ....[26]....
        /*02a8*/ 	.word	0x00000be0
        /*02ac*/ 	.word	0x000000ff
        /*02b0*/ 	.word	0x000000c0
        /*02b4*/ 	.short	0x0100
        /*02b6*/ 	.byte	0x04
	.zero		1


	//   ....[27]....
        /*02b8*/ 	.word	0x00000bf0
        /*02bc*/ 	.word	0x000000ff
        /*02c0*/ 	.word	0x000000e0
        /*02c4*/ 	.short	0x0100
        /*02c6*/ 	.byte	0x04
	.zero		1


	//   ....[28]....
        /*02c8*/ 	.word	0x00000c00
        /*02cc*/ 	.word	0x000000ff
        /*02d0*/ 	.word	0x000000c8
        /*02d4*/ 	.short	0x0100
        /*02d6*/ 	.byte	0x04
	.zero		1


	//   ....[29]....
        /*02d8*/ 	.word	0x00000c10
        /*02dc*/ 	.word	0x000000ff
        /*02e0*/ 	.word	0x000000e8
        /*02e4*/ 	.short	0x0100
        /*02e6*/ 	.byte	0x04
	.zero		1


	//   ....[30]....
        /*02e8*/ 	.word	0x00000d00
        /*02ec*/ 	.word	0x000000ff
        /*02f0*/ 	.word	0x000000f0
        /*02f4*/ 	.short	0x0100
        /*02f6*/ 	.byte	0x04
	.zero		1


	//   ....[31]....
        /*02f8*/ 	.word	0x00000d10
        /*02fc*/ 	.word	0x000000ff
        /*0300*/ 	.word	0x00000100
        /*0304*/ 	.short	0x0100
        /*0306*/ 	.byte	0x04
	.zero		1


	//   ....[32]....
        /*0308*/ 	.word	0x00000d20
        /*030c*/ 	.word	0x000000ff
        /*0310*/ 	.word	0x000000f8
        /*0314*/ 	.short	0x0100
        /*0316*/ 	.byte	0x04
	.zero		1


	//   ....[33]....
        /*0318*/ 	.word	0x00000d30
        /*031c*/ 	.word	0x000000ff
        /*0320*/ 	.word	0x00000108
        /*0324*/ 	.short	0x0100
        /*0326*/ 	.byte	0x04
	.zero		1


	//   ....[34]....
        /*0328*/ 	.word	0x00001880
        /*032c*/ 	.word	0x00000000
        /*0330*/ 	.word	0x00000100
        /*0334*/ 	.short	0x010a
        /*0336*/ 	.byte	0xff
	.zero		1


	//   ....[35]....
        /*0338*/ 	.word	0x000018a0
        /*033c*/ 	.word	0x00000000
        /*0340*/ 	.word	0x000000f0
        /*0344*/ 	.short	0x0101
        /*0346*/ 	.byte	0xff
	.zero		1


	//   ....[36]....
        /*0348*/ 	.word	0x00001960
        /*034c*/ 	.word	0x000000ff
        /*0350*/ 	.word	0x00000030
        /*0354*/ 	.short	0x010a
        /*0356*/ 	.byte	0x06
	.zero		1


	//   ....[37]....
        /*0358*/ 	.word	0x000019e0
        /*035c*/ 	.word	0x000000ff
        /*0360*/ 	.word	0x00000030
        /*0364*/ 	.short	0x010a
        /*0366*/ 	.byte	0x21
	.zero		1


	//   ....[38]....
        /*0368*/ 	.word	0x00001b70
        /*036c*/ 	.word	0x000000ff
        /*0370*/ 	.word	0x00000030
        /*0374*/ 	.short	0x010a
        /*0376*/ 	.byte	0x06
	.zero		1


	//   ....[39]....
        /*0378*/ 	.word	0x00001ca0
        /*037c*/ 	.word	0x000000ff
        /*0380*/ 	.word	0x00000088
        /*0384*/ 	.short	0x0101
        /*0386*/ 	.byte	0x0f
	.zero		1


	//   ....[40]....
        /*0388*/ 	.word	0x00001cc0
        /*038c*/ 	.word	0x000000ff
        /*0390*/ 	.word	0x00000030
        /*0394*/ 	.short	0x010a
        /*0396*/ 	.byte	0x06
	.zero		1


	//   ....[41]....
        /*0398*/ 	.word	0x00001d40
        /*039c*/ 	.word	0x000000ff
        /*03a0*/ 	.word	0x00000030
        /*03a4*/ 	.short	0x010a
        /*03a6*/ 	.byte	0x09
	.zero		1


	//   ....[42]....
        /*03a8*/ 	.word	0x00001ed0
        /*03ac*/ 	.word	0x000000ff
        /*03b0*/ 	.word	0x00000030
        /*03b4*/ 	.short	0x010a
        /*03b6*/ 	.byte	0x07
	.zero		1


	//   ....[43]....
        /*03b8*/ 	.word	0x00002010
        /*03bc*/ 	.word	0x00000003
        /*03c0*/ 	.word	0x00000090
        /*03c4*/ 	.short	0x010a
        /*03c6*/ 	.byte	0xff
	.zero		1


	//   ....[44]....
        /*03c8*/ 	.word	0x00002160
        /*03cc*/ 	.word	0x00000000
        /*03d0*/ 	.word	0x00000000
        /*03d4*/ 	.short	0x0101
        /*03d6*/ 	.byte	0xff
	.zero		1


	//   ....[45]....
        /*03d8*/ 	.word	0x00002700
        /*03dc*/ 	.word	0x000000ff
        /*03e0*/ 	.word	0x00000000
        /*03e4*/ 	.short	0x010a
        /*03e6*/ 	.byte	0x04
	.zero		1


	//   ....[46]....
        /*03e8*/ 	.word	0x00002790
        /*03ec*/ 	.word	0x000000ff
        /*03f0*/ 	.word	0x00000000
        /*03f4*/ 	.short	0x010a
        /*03f6*/ 	.byte	0x05
	.zero		1


	//   ....[47]....
        /*03f8*/ 	.word	0x00002820
        /*03fc*/ 	.word	0x000000ff
        /*0400*/ 	.word	0x00000000
        /*0404*/ 	.short	0x010a
        /*0406*/ 	.byte	0x05
	.zero		1


	//   ....[48]....
        /*0408*/ 	.word	0x000028b0
        /*040c*/ 	.word	0x000000ff
        /*0410*/ 	.word	0x00000000
        /*0414*/ 	.short	0x010a
        /*0416*/ 	.byte	0x05
	.zero		1


	//   ....[49]....
        /*0418*/ 	.word	0x00002940
        /*041c*/ 	.word	0x000000ff
        /*0420*/ 	.word	0x00000000
        /*0424*/ 	.short	0x010a
        /*0426*/ 	.byte	0x05
	.zero		1


	//   ....[50]....
        /*0428*/ 	.word	0x000029e0
        /*042c*/ 	.word	0x00000000
        /*0430*/ 	.word	0x00000000
        /*0434*/ 	.short	0x010a
        /*0436*/ 	.byte	0xff
	.zero		1


	//   ....[51]....
        /*0438*/ 	.word	0x00002b00
        /*043c*/ 	.word	0x00000002
        /*0440*/ 	.word	0x000000f0
        /*0444*/ 	.short	0x010a
        /*0446*/ 	.byte	0xff
	.zero		1


	//   ....[52]....
        /*0448*/ 	.word	0x00002b60
        /*044c*/ 	.word	0x00000004
        /*0450*/ 	.word	0x00000000
        /*0454*/ 	.short	0x0101
        /*0456*/ 	.byte	0xff
	.zero		1


	//   ....[53]....
        /*0458*/ 	.word	0x00002b80
        /*045c*/ 	.word	0x000000ff
        /*0460*/ 	.word	0x000000a0
        /*0464*/ 	.short	0x010a
        /*0466*/ 	.byte	0x04
	.zero		1


	//   ....[54]....
        /*0468*/ 	.word	0x00002ca0
        /*046c*/ 	.word	0x00000002
        /*0470*/ 	.word	0x00000090
        /*0474*/ 	.short	0x010a
        /*0476*/ 	.byte	0xff
	.zero		1


	//   ....[55]....
        /*0478*/ 	.word	0x00002db0
        /*047c*/ 	.word	0x00000002
        /*0480*/ 	.word	0x00000000
        /*0484*/ 	.short	0x0101
        /*0486*/ 	.byte	0xff
	.zero		1


	//   ....[56]....
        /*0488*/ 	.word	0x00002e40
        /*048c*/ 	.word	0x000000ff
        /*0490*/ 	.word	0x000000a0
        /*0494*/ 	.short	0x0106
        /*0496*/ 	.byte	0x04
	.zero		1


	//   ....[57]....
        /*0498*/ 	.word	0x00002e60
        /*049c*/ 	.word	0x000000ff
        /*04a0*/ 	.word	0x000000a0
        /*04a4*/ 	.short	0x010a
        /*04a6*/ 	.byte	0x04
	.zero		1


	//   ....[58]....
        /*04a8*/ 	.word	0x00002ef0
        /*04ac*/ 	.word	0x000000ff
        /*04b0*/ 	.word	0x000000a0
        /*04b4*/ 	.short	0x0106
        /*04b6*/ 	.byte	0x06
	.zero		1


	//   ....[59]....
        /*04b8*/ 	.word	0x00002f30
        /*04bc*/ 	.word	0x00000000
        /*04c0*/ 	.word	0x000000a0
        /*04c4*/ 	.short	0x010a
        /*04c6*/ 	.byte	0xff
	.zero		1


	//   ....[60]....
        /*04c8*/ 	.word	0x00003480
        /*04cc*/ 	.word	0x00000000
        /*04d0*/ 	.word	0x00000090
        /*04d4*/ 	.short	0x010a
        /*04d6*/ 	.byte	0xff
	.zero		1


	//   ....[61]....
        /*04d8*/ 	.word	0x00003580
        /*04dc*/ 	.word	0x00000003
        /*04e0*/ 	.word	0x00000000
        /*04e4*/ 	.short	0x0101
        /*04e6*/ 	.byte	0xff
	.zero		1


	//   ....[62]....
        /*04e8*/ 	.word	0x00003590
        /*04ec*/ 	.word	0x000000ff
        /*04f0*/ 	.word	0x00000000
        /*04f4*/ 	.short	0x010a
        /*04f6*/ 	.byte	0x05
	.zero		1


	//   ....[63]....
        /*04f8*/ 	.word	0x00003610
        /*04fc*/ 	.word	0x000000ff
        /*0500*/ 	.word	0x000000d0
        /*0504*/ 	.short	0x010a
        /*0506*/ 	.byte	0x1f
	.zero		1


	//   ....[64]....
        /*0508*/ 	.word	0x000036e0
        /*050c*/ 	.word	0x000000ff
        /*0510*/ 	.word	0x00000000
        /*0514*/ 	.short	0x010a
        /*0516*/ 	.byte	0x07
	.zero		1


	//   ....[65]....
        /*0518*/ 	.word	0x00003820
        /*051c*/ 	.word	0x000000ff
        /*0520*/ 	.word	0x00000000
        /*0524*/ 	.short	0x010a
        /*0526*/ 	.byte	0x06
	.zero		1


	//   ....[66]....
        /*0528*/ 	.word	0x00003ab0
        /*052c*/ 	.word	0x000000ff
        /*0530*/ 	.word	0x00000000
        /*0534*/ 	.short	0x010a
        /*0536*/ 	.byte	0x04
	.zero		1


	//   ....[67]....
        /*0538*/ 	.word	0x00003b40
        /*053c*/ 	.word	0x000000ff
        /*0540*/ 	.word	0x00000000
        /*0544*/ 	.short	0x010a
        /*0546*/ 	.byte	0x05
	.zero		1


	//   ....[68]....
        /*0548*/ 	.word	0x00003bd0
        /*054c*/ 	.word	0x000000ff
        /*0550*/ 	.word	0x00000000
        /*0554*/ 	.short	0x010a
        /*0556*/ 	.byte	0x05
	.zero		1


	//   ....[69]....
        /*0558*/ 	.word	0x00003c60
        /*055c*/ 	.word	0x000000ff
        /*0560*/ 	.word	0x00000000
        /*0564*/ 	.short	0x010a
        /*0566*/ 	.byte	0x04
	.zero		1


	//   ....[70]....
        /*0568*/ 	.word	0x00004140
        /*056c*/ 	.word	0x00000003
        /*0570*/ 	.word	0x00000090
        /*0574*/ 	.short	0x010a
        /*0576*/ 	.byte	0xff
	.zero		1


	//   ....[71]....
        /*0578*/ 	.word	0x000042b0
        /*057c*/ 	.word	0x00000000
        /*0580*/ 	.word	0x00000000
        /*0584*/ 	.short	0x0101
        /*0586*/ 	.byte	0xff
	.zero		1


	//   ....[72]....
        /*0588*/ 	.word	0x00004760
        /*058c*/ 	.word	0x000000ff
        /*0590*/ 	.word	0x00000088
        /*0594*/ 	.short	0x010a
        /*0596*/ 	.byte	0x06
	.zero		1


	//   ....[73]....
        /*0598*/ 	.word	0x00004930
        /*059c*/ 	.word	0x000000ff
        /*05a0*/ 	.word	0x00000070
        /*05a4*/ 	.short	0x010a
        /*05a6*/ 	.byte	0x07
	.zero		1


	//   ....[74]....
        /*05a8*/ 	.word	0x00004cf0
        /*05ac*/ 	.word	0x000000ff
        /*05b0*/ 	.word	0x00000060
        /*05b4*/ 	.short	0x010b
        /*05b6*/ 	.byte	0x07
	.zero		1


	//   ....[75]....
        /*05b8*/ 	.word	0x00004d00
        /*05bc*/ 	.word	0x000000ff
        /*05c0*/ 	.word	0x00000000
        /*05c4*/ 	.short	0x0101
        /*05c6*/ 	.byte	0x04
	.zero		1


	//   ....[76]....
        /*05c8*/ 	.word	0x00004d50
        /*05cc*/ 	.word	0x000000ff
        /*05d0*/ 	.word	0x00000000
        /*05d4*/ 	.short	0x010a
        /*05d6*/ 	.byte	0x04
	.zero		1


	//   ....[77]....
        /*05d8*/ 	.word	0x00004df0
        /*05dc*/ 	.word	0x00000000
        /*05e0*/ 	.word	0x00000000
        /*05e4*/ 	.short	0x010a
        /*05e6*/ 	.byte	0xff
	.zero		1


	//   ....[78]....
        /*05e8*/ 	.word	0x00005120
        /*05ec*/ 	.word	0x00000008
        /*05f0*/ 	.word	0x00000090
        /*05f4*/ 	.short	0x010a
        /*05f6*/ 	.byte	0xff
	.zero		1


	//   ....[79]....
        /*05f8*/ 	.word	0x000052a0
        /*05fc*/ 	.word	0x00000000
        /*0600*/ 	.word	0x00000000
        /*0604*/ 	.short	0x0101
        /*0606*/ 	.byte	0xff
	.zero		1


	//   ....[80]....
        /*0608*/ 	.word	0x00005da0
        /*060c*/ 	.word	0x00000000
        /*0610*/ 	.word	0x00000060
        /*0614*/ 	.short	0x010a
        /*0616*/ 	.byte	0xff
	.zero		1


	//   ....[81]....
        /*0618*/ 	.word	0x00005de0
        /*061c*/ 	.word	0x00000097
        /*0620*/ 	.word	0x000000b0
        /*0624*/ 	.short	0x010a
        /*0626*/ 	.byte	0xff
	.zero		1


	//   ....[82]....
        /*0628*/ 	.word	0x00005ee0
        /*062c*/ 	.word	0x00000000
        /*0630*/ 	.word	0x00000060
        /*0634*/ 	.short	0x010a
        /*0636*/ 	.byte	0xff
	.zero		1


	//   ....[83]....
        /*0638*/ 	.word	0x000061f0
        /*063c*/ 	.word	0x00000097
        /*0640*/ 	.word	0x000000b0
        /*0644*/ 	.short	0x010a
        /*0646*/ 	.byte	0xff
	.zero		1


	//   ....[84]....
        /*0648*/ 	.word	0x00006c10
        /*064c*/ 	.word	0x000000ff
        /*0650*/ 	.word	0x00000000
        /*0654*/ 	.short	0x0101
        /*0656*/ 	.byte	0x04
	.zero		1


	//   ....[85]....
        /*0658*/ 	.word	0x00007f60
        /*065c*/ 	.word	0x00000000
        /*0660*/ 	.word	0x00000000
        /*0664*/ 	.short	0x0101
        /*0666*/ 	.byte	0xff
	.zero		1


	//   ....[86]....
        /*0668*/ 	.word	0x00008200
        /*066c*/ 	.word	0x00000000
        /*0670*/ 	.word	0x00000100
        /*0674*/ 	.short	0x010a
        /*0676*/ 	.byte	0xff
	.zero		1


	//   ....[87]....
        /*0678*/ 	.word	0x00008260
        /*067c*/ 	.word	0x00000000
        /*0680*/ 	.word	0x00000030
        /*0684*/ 	.short	0x010a
        /*0686*/ 	.byte	0xff
	.zero		1


	//   ....[88]....
        /*0688*/ 	.word	0x000082c0
        /*068c*/ 	.word	0x00000000
        /*0690*/ 	.word	0x00000030
        /*0694*/ 	.short	0x010a
        /*0696*/ 	.byte	0xff
	.zero		1


	//   ....[89]....
        /*0698*/ 	.word	0x00008310
        /*069c*/ 	.word	0x00000003
        /*06a0*/ 	.word	0x00000090
        /*06a4*/ 	.short	0x010a
        /*06a6*/ 	.byte	0xff
	.zero		1


	//   ....[90]....
        /*06a8*/ 	.word	0x00008370
        /*06ac*/ 	.word	0x00000000
        /*06b0*/ 	.word	0x00000000
        /*06b4*/ 	.short	0x010a
        /*06b6*/ 	.byte	0xff
	.zero		1


	//   ....[91]....
        /*06b8*/ 	.word	0x000083d0
        /*06bc*/ 	.word	0x00000000
        /*06c0*/ 	.word	0x00000000
        /*06c4*/ 	.short	0x010a
        /*06c6*/ 	.byte	0xff
	.zero		1


	//   ....[92]....
        /*06c8*/ 	.word	0x00008430
        /*06cc*/ 	.word	0x00000000
        /*06d0*/ 	.word	0x00000000
        /*06d4*/ 	.short	0x010a
        /*06d6*/ 	.byte	0xff
	.zero		1


	//   ....[93]....
        /*06d8*/ 	.word	0x00008490
        /*06dc*/ 	.word	0x00000000
        /*06e0*/ 	.word	0x00000000
        /*06e4*/ 	.short	0x010a
        /*06e6*/ 	.byte	0xff
	.zero		1


	//   ....[94]....
        /*06e8*/ 	.word	0x000084f0
        /*06ec*/ 	.word	0x00000000
        /*06f0*/ 	.word	0x00000000
        /*06f4*/ 	.short	0x010a
        /*06f6*/ 	.byte	0xff
	.zero		1


	//   ....[95]....
        /*06f8*/ 	.word	0x00008540
        /*06fc*/ 	.word	0x00000002
        /*0700*/ 	.word	0x000000f0
        /*0704*/ 	.short	0x010a
        /*0706*/ 	.byte	0xff
	.zero		1


	//   ....[96]....
        /*0708*/ 	.word	0x000085a0
        /*070c*/ 	.word	0x00000002
        /*0710*/ 	.word	0x000000a0
        /*0714*/ 	.short	0x010a
        /*0716*/ 	.byte	0xff
	.zero		1


	//   ....[97]....
        /*0718*/ 	.word	0x000085f0
        /*071c*/ 	.word	0x00000002
        /*0720*/ 	.word	0x00000090
        /*0724*/ 	.short	0x010a
        /*0726*/ 	.byte	0xff
	.zero		1


	//   ....[98]....
        /*0728*/ 	.word	0x00008650
        /*072c*/ 	.word	0x00000000
        /*0730*/ 	.word	0x000000a0
        /*0734*/ 	.short	0x010a
        /*0736*/ 	.byte	0xff
	.zero		1


	//   ....[99]....
        /*0738*/ 	.word	0x000086a0
        /*073c*/ 	.word	0x00000000
        /*0740*/ 	.word	0x00000090
        /*0744*/ 	.short	0x010a
        /*0746*/ 	.byte	0xff
	.zero		1


	//   ....[100]....
        /*0748*/ 	.word	0x00008700
        /*074c*/ 	.word	0x00000003
        /*0750*/ 	.word	0x000000d0
        /*0754*/ 	.short	0x010a
        /*0756*/ 	.byte	0xff
	.zero		1


	//   ....[101]....
        /*0758*/ 	.word	0x00008760
        /*075c*/ 	.word	0x00000000
        /*0760*/ 	.word	0x00000000
        /*0764*/ 	.short	0x010a
        /*0766*/ 	.byte	0xff
	.zero		1


	//   ....[102]....
        /*0768*/ 	.word	0x000087c0
        /*076c*/ 	.word	0x00000000
        /*0770*/ 	.word	0x00000000
        /*0774*/ 	.short	0x010a
        /*0776*/ 	.byte	0xff
	.zero		1


	//   ....[103]....
        /*0778*/ 	.word	0x00008820
        /*077c*/ 	.word	0x00000000
        /*0780*/ 	.word	0x00000000
        /*0784*/ 	.short	0x010a
        /*0786*/ 	.byte	0xff
	.zero		1


	//   ....[104]....
        /*0788*/ 	.word	0x00008880
        /*078c*/ 	.word	0x00000000
        /*0790*/ 	.word	0x00000000
        /*0794*/ 	.short	0x010a
        /*0796*/ 	.byte	0xff
	.zero		1


	//   ....[105]....
        /*0798*/ 	.word	0x000088e0
        /*079c*/ 	.word	0x00000000
        /*07a0*/ 	.word	0x00000000
        /*07a4*/ 	.short	0x010a
        /*07a6*/ 	.byte	0xff
	.zero		1


	//   ....[106]....
        /*07a8*/ 	.word	0x00008930
        /*07ac*/ 	.word	0x00000003
        /*07b0*/ 	.word	0x00000090
        /*07b4*/ 	.short	0x010a
        /*07b6*/ 	.byte	0xff
	.zero		1


	//   ....[107]....
        /*07b8*/ 	.word	0x00008990
        /*07bc*/ 	.word	0x00000000
        /*07c0*/ 	.word	0x00000088
        /*07c4*/ 	.short	0x010a
        /*07c6*/ 	.byte	0xff
	.zero		1


	//   ....[108]....
        /*07c8*/ 	.word	0x000089f0
        /*07cc*/ 	.word	0x00000003
        /*07d0*/ 	.word	0x00000070
        /*07d4*/ 	.short	0x010a
        /*07d6*/ 	.byte	0xff
	.zero		1


	//   ....[109]....
        /*07d8*/ 	.word	0x00008a50
        /*07dc*/ 	.word	0x00000000
        /*07e0*/ 	.word	0x00000000
        /*07e4*/ 	.short	0x010a
        /*07e6*/ 	.byte	0xff
	.zero		1


	//   ....[110]....
        /*07e8*/ 	.word	0x00008aa0
        /*07ec*/ 	.word	0x00000008
        /*07f0*/ 	.word	0x00000090
        /*07f4*/ 	.short	0x010a
        /*07f6*/ 	.byte	0xff
	.zero		1


	//   ....[111]....
        /*07f8*/ 	.word	0x00008af0
        /*07fc*/ 	.word	0x00000000
        /*0800*/ 	.word	0x00000060
        /*0804*/ 	.short	0x010a
        /*0806*/ 	.byte	0xff
	.zero		1


	//   ....[112]....
        /*0808*/ 	.word	0x00008b40
        /*080c*/ 	.word	0x00000097
        /*0810*/ 	.word	0x000000b0
        /*0814*/ 	.short	0x010a
        /*0816*/ 	.byte	0xff
	.zero		1


	//----- nvinfo : EIATTR_NUM_MBARRIERS
	.align		4
.L_47:
        /*0818*/ 	.byte	0x03, 0x38
        /*081a*/ 	.short	0x0022


	//----- nvinfo : EIATTR_EXIT_INSTR_OFFSETS
	.align		4
        /*081c*/ 	.byte	0x04, 0x1c
        /*081e*/ 	.short	(.L_49 - .L_48)


	//   ....[0]....
.L_48:
        /*0820*/ 	.word	0x00002a10


	//   ....[1]....
        /*0824*/ 	.word	0x00002f00


	//   ....[2]....
        /*0828*/ 	.word	0x00002f60


	//   ....[3]....
        /*082c*/ 	.word	0x00003ec0


	//   ....[4]....
        /*0830*/ 	.word	0x00004e20


	//   ....[5]....
        /*0834*/ 	.word	0x00004e60


	//   ....[6]....
        /*0838*/ 	.word	0x00008110


	//   ....[7]....
        /*083c*/ 	.word	0x00008190


	//   ....[8]....
        /*0840*/ 	.word	0x000081c0


	//   ....[9]....
        /*0844*/ 	.word	0x000081f0


	//----- nvinfo : EIATTR_MAX_THREADS
	.align		4
.L_49:
        /*0848*/ 	.byte	0x04, 0x05
        /*084a*/ 	.short	(.L_51 - .L_50)
.L_50:
        /*084c*/ 	.word	0x00000100
        /*0850*/ 	.word	0x00000001
        /*0854*/ 	.word	0x00000001


	//----- nvinfo : EIATTR_CRS_STACK_SIZE
	.align		4
.L_51:
        /*0858*/ 	.byte	0x04, 0x1e
        /*085a*/ 	.short	(.L_53 - .L_52)
.L_52:
        /*085c*/ 	.word	0x00000000


	//----- nvinfo : EIATTR_CBANK_PARAM_SIZE
	.align		4
.L_53:
        /*0860*/ 	.byte	0x03, 0x19
        /*0862*/ 	.short	0x0800


	//----- nvinfo : EIATTR_PARAM_CBANK
	.align		4
        /*0864*/ 	.byte	0x04, 0x0a
        /*0866*/ 	.short	(.L_55 - .L_54)
	.align		4
.L_54:
        /*0868*/ 	.word	index@(.nv.constant0._ZN7cutlass13device_kernelINS_4gemm6kernel13GemmUniversalIN4cute5tupleIJiiiiEEENS1_10collective13CollectiveMmaINS1_35MainloopSm100TmaUmmaWarpSpecializedILi6ELi2ELi4ENS5_IJNS4_1CILi2EEENSA_ILi1EEESC_EEEEENS5_IJNSA_ILi64EEENSA_ILi160EEESF_EEENS_10bfloat16_tENS5_IJlSC_lEEESI_SJ_NS4_8TiledMMAINS4_8MMA_AtomIJNS4_20SM100_MMA_F16BF16_SSISI_SI_fLi64ELi160ELNS4_4UMMA5MajorE0ELSO_0ELNSN_7ScaleInE0ELSP_0EEEEEENS4_6LayoutINS5_IJSC_SC_SC_EEENS5_IJNSA_ILi0EEESU_SU_EEEEENS5_IJNS4_10UnderscoreESX_SX_EEEEENS4_13SM90_TMA_LOADENS4_14ComposedLayoutINS4_7SwizzleILi3ELi4ELi3EEENS4_18smem_ptr_flag_bitsILi16EEENSS_INS5_IJNSA_ILi8EEESF_EEENS5_IJSF_SC_EEEEEEEvNS4_8identityENS4_23SM90_TMA_LOAD_MULTICASTES1A_vS1B_EENS_8epilogue10collective18CollectiveEpilogueINS1E_23Sm100TmaWarpSpecializedILi2ELi1ELi80ELb1ELb0EEEJSH_NS5_IJNSS_ISF_SC_EENSS_ISG_SC_EEEEESI_SJ_SI_SJ_NS1E_6fusion15FusionCallbacksIS1I_NS1M_17LinearCombinationISI_fSI_fLNS_15FloatRoundStyleE2EEESH_S1L_JEEENS4_5SM1004TMEM4LOAD26SM100_TMEM_LOAD_16dp256b4xES10_NS11_INS12_ILi2ELi4ELi3EEES15_NSS_INS5_IJS16_NSA_ILi32EEEEEENS5_IJS1X_SC_EEEEEEENS4_17SM75_U32x4_LDSM_NENS4_14SM90_TMA_STOREES21_NS4_17SM90_U32x4_STSM_NENS4_39AutoVectorizingCopyWithAssumedAlignmentILi128EEEEEEvvEEEEvNT_6ParamsE)
        /*086c*/ 	.short	0x0380
        /*086e*/ 	.short	0x0800


	//----- nvinfo : EIATTR_SW_WAR
	.align		4
.L_55:
        /*0870*/ 	.byte	0x04, 0x36
        /*0872*/ 	.short	(.L_57 - .L_56)
.L_56:
        /*0874*/ 	.word	0x00000008
.L_57:


//--------------------- .nv.callgraph             --------------------------
	.section	.nv.callgraph,"",@"SHT_CUDA_CALLGRAPH"
	.align	4
	.sectionentsize	8
	.align		4
        /*0000*/ 	.word	0x00000000
	.align		4
        /*0004*/ 	.word	0xffffffff
	.align		4
        /*0008*/ 	.word	index@(_ZN7cutlass13device_kernelINS_4gemm6kernel13GemmUniversalIN4cute5tupleIJiiiiEEENS1_10collective13CollectiveMmaINS1_35MainloopSm100TmaUmmaWarpSpecializedILi6ELi2ELi4ENS5_IJNS4_1CILi2EEENSA_ILi1EEESC_EEEEENS5_IJNSA_ILi64EEENSA_ILi160EEESF_EEENS_10bfloat16_tENS5_IJlSC_lEEESI_SJ_NS4_8TiledMMAINS4_8MMA_AtomIJNS4_20SM100_MMA_F16BF16_SSISI_SI_fLi64ELi160ELNS4_4UMMA5MajorE0ELSO_0ELNSN_7ScaleInE0ELSP_0EEEEEENS4_6LayoutINS5_IJSC_SC_SC_EEENS5_IJNSA_ILi0EEESU_SU_EEEEENS5_IJNS4_10UnderscoreESX_SX_EEEEENS4_13SM90_TMA_LOADENS4_14ComposedLayoutINS4_7SwizzleILi3ELi4ELi3EEENS4_18smem_ptr_flag_bitsILi16EEENSS_INS5_IJNSA_ILi8EEESF_EEENS5_IJSF_SC_EEEEEEEvNS4_8identityENS4_23SM90_TMA_LOAD_MULTICASTES1A_vS1B_EENS_8epilogue10collective18CollectiveEpilogueINS1E_23Sm100TmaWarpSpecializedILi2ELi1ELi80ELb1ELb0EEEJSH_NS5_IJNSS_ISF_SC_EENSS_ISG_SC_EEEEESI_SJ_SI_SJ_NS1E_6fusion15FusionCallbacksIS1I_NS1M_17LinearCombinationISI_fSI_fLNS_15FloatRoundStyleE2EEESH_S1L_JEEENS4_5SM1004TMEM4LOAD26SM100_TMEM_LOAD_16dp256b4xES10_NS11_INS12_ILi2ELi4ELi3EEES15_NSS_INS5_IJS16_NSA_ILi32EEEEEENS5_IJS1X_SC_EEEEEEENS4_17SM75_U32x4_LDSM_NENS4_14SM90_TMA_STOREES21_NS4_17SM90_U32x4_STSM_NENS4_39AutoVectorizingCopyWithAssumedAlignmentILi128EEEEEEvvEEEEvNT_6ParamsE)
	.align		4
        /*000c*/ 	.word	index@(__assertfail)
	.align		4
        /*0010*/ 	.word	0x00000000
	.align		4
        /*0014*/ 	.word	0xfffffffe
	.align		4
        /*0018*/ 	.word	0x00000000
	.align		4
        /*001c*/ 	.word	0xfffffffd
	.align		4
        /*0020*/ 	.word	0x00000000
	.align		4
        /*0024*/ 	.word	0xfffffffc


//--------------------- .nv.constant4             --------------------------
	.section	.nv.constant4,"a",@progbits
	.align	8
	.align		8
.nv.constant4:
        /*0000*/ 	.dword	__assertfail
	.align		8
        /*0008*/ 	.dword	__unnamed_1
	.align		8
        /*0010*/ 	.dword	__unnamed_2
	.align		8
        /*0018*/ 	.dword	_ZN39_INTERNAL_d2e9af99_4_k_cu_ab1109ab_37654cuda3std3__45__cpo5beginE
	.align		8
        /*0020*/ 	.dword	_ZN39_INTERNAL_d2e9af99_4_k_cu_ab1109ab_37654cuda3std3__45__cpo3endE
	.align		8
        /*0028*/ 	.dword	_ZN39_INTERNAL_d2e9af99_4_k_cu_ab1109ab_37654cuda3std3__45__cpo6cbeginE
	.align		8
        /*0030*/ 	.dword	_ZN39_INTERNAL_d2e9af99_4_k_cu_ab1109ab_37654cuda3std3__45__cpo4cendE
	.align		8
        /*0038*/ 	.dword	_ZN39_INTERNAL_d2e9af99_4_k_cu_ab1109ab_37654cuda3std3__441_GLOBAL__N__d2e9af99_4_k_cu_ab1109ab_37656ignoreE
	.align		8
        /*0040*/ 	.dword	_ZN39_INTERNAL_d2e9af99_4_k_cu_ab1109ab_37654cuda3std3__419piecewise_constructE
	.align		8
        /*0048*/ 	.dword	_ZN39_INTERNAL_d2e9af99_4_k_cu_ab1109ab_37654cuda3std3__48in_placeE
	.align		8
        /*0050*/ 	.dword	_ZN39_INTERNAL_d2e9af99_4_k_cu_ab1109ab_37654cuda3std6ranges3__45__cpo4swapE
	.align		8
        /*0058*/ 	.dword	_ZN39_INTERNAL_d2e9af99_4_k_cu_ab1109ab_37654cuda3std6ranges3__45__cpo9iter_moveE
	.align		8
        /*0060*/ 	.dword	_ZN39_INTERNAL_d2e9af99_4_k_cu_ab1109ab_37654cute7productE
	.align		8
        /*0068*/ 	.dword	_ZN39_INTERNAL_d2e9af99_4_k_cu_ab1109ab_37654cute1_E
	.align		8
        /*0070*/ 	.dword	$str$25
	.align		8
        /*0078*/ 	.dword	$str$26
	.align		8
        /*0080*/ 	.dword	$str$27
	.align		8
        /*0088*/ 	.dword	$str$28


//--------------------- .text._ZN7cutlass13device_kernelINS_4gemm6kernel13GemmUniversalIN4cute5tupleIJiiiiEEENS1_10collective13CollectiveMmaINS1_35MainloopSm100TmaUmmaWarpSpecializedILi6ELi2ELi4ENS5_IJNS4_1CILi2EEENSA_ILi1EEESC_EEEEENS5_IJNSA_ILi64EEENSA_ILi160EEESF_EEENS_10bfloat16_tENS5_IJlSC_lEEESI_SJ_NS4_8TiledMMAINS4_8MMA_AtomIJNS4_20SM100_MMA_F16BF16_SSISI_SI_fLi64ELi160ELNS4_4UMMA5MajorE0ELSO_0ELNSN_7ScaleInE0ELSP_0EEEEEENS4_6LayoutINS5_IJSC_SC_SC_EEENS5_IJNSA_ILi0EEESU_SU_EEEEENS5_IJNS4_10UnderscoreESX_SX_EEEEENS4_13SM90_TMA_LOADENS4_14ComposedLayoutINS4_7SwizzleILi3ELi4ELi3EEENS4_18smem_ptr_flag_bitsILi16EEENSS_INS5_IJNSA_ILi8EEESF_EEENS5_IJSF_SC_EEEEEEEvNS4_8identityENS4_23SM90_TMA_LOAD_MULTICASTES1A_vS1B_EENS_8epilogue10collective18CollectiveEpilogueINS1E_23Sm100TmaWarpSpecializedILi2ELi1ELi80ELb1ELb0EEEJSH_NS5_IJNSS_ISF_SC_EENSS_ISG_SC_EEEEESI_SJ_SI_SJ_NS1E_6fusion15FusionCallbacksIS1I_NS1M_17LinearCombinationISI_fSI_fLNS_15FloatRoundStyleE2EEESH_S1L_JEEENS4_5SM1004TMEM4LOAD26SM100_TMEM_LOAD_16dp256b4xES10_NS11_INS12_ILi2ELi4ELi3EEES15_NSS_INS5_IJS16_NSA_ILi32EEEEEENS5_IJS1X_SC_EEEEEEENS4_17SM75_U32x4_LDSM_NENS4_14SM90_TMA_STOREES21_NS4_17SM90_U32x4_STSM_NENS4_39AutoVectorizingCopyWithAssumedAlignmentILi128EEEEEEvvEEEEvNT_6ParamsE --------------------------
	.section	.text._ZN7cutlass13device_kernelINS_4gemm6kernel13GemmUniversalIN4cute5tupleIJiiiiEEENS1_10collective13CollectiveMmaINS1_35MainloopSm100TmaUmmaWarpSpecializedILi6ELi2ELi4ENS5_IJNS4_1CILi2EEENSA_ILi1EEESC_EEEEENS5_IJNSA_ILi64EEENSA_ILi160EEESF_EEENS_10bfloat16_tENS5_IJlSC_lEEESI_SJ_NS4_8TiledMMAINS4_8MMA_AtomIJNS4_20SM100_MMA_F16BF16_SSISI_SI_fLi64ELi160ELNS4_4UMMA5MajorE0ELSO_0ELNSN_7ScaleInE0ELSP_0EEEEEENS4_6LayoutINS5_IJSC_SC_SC_EEENS5_IJNSA_ILi0EEESU_SU_EEEEENS5_IJNS4_10UnderscoreESX_SX_EEEEENS4_13SM90_TMA_LOADENS4_14ComposedLayoutINS4_7SwizzleILi3ELi4ELi3EEENS4_18smem_ptr_flag_bitsILi16EEENSS_INS5_IJNSA_ILi8EEESF_EEENS5_IJSF_SC_EEEEEEEvNS4_8identityENS4_23SM90_TMA_LOAD_MULTICASTES1A_vS1B_EENS_8epilogue10collective18CollectiveEpilogueINS1E_23Sm100TmaWarpSpecializedILi2ELi1ELi80ELb1ELb0EEEJSH_NS5_IJNSS_ISF_SC_EENSS_ISG_SC_EEEEESI_SJ_SI_SJ_NS1E_6fusion15FusionCallbacksIS1I_NS1M_17LinearCombinationISI_fSI_fLNS_15FloatRoundStyleE2EEESH_S1L_JEEENS4_5SM1004TMEM4LOAD26SM100_TMEM_LOAD_16dp256b4xES10_NS11_INS12_ILi2ELi4ELi3EEES15_NSS_INS5_IJS16_NSA_ILi32EEEEEENS5_IJS1X_SC_EEEEEEENS4_17SM75_U32x4_LDSM_NENS4_14SM90_TMA_STOREES21_NS4_17SM90_U32x4_STSM_NENS4_39AutoVectorizingCopyWithAssumedAlignmentILi128EEEEEEvvEEEEvNT_6ParamsE,"ax",@progbits
	.align	128
.text._ZN7cutlass13device_kernelINS_4gemm6kernel13GemmUniversalIN4cute5tupleIJiiiiEEENS1_10collective13CollectiveMmaINS1_35MainloopSm100TmaUmmaWarpSpecializedILi6ELi2ELi4ENS5_IJNS4_1CILi2EEENSA_ILi1EEESC_EEEEENS5_IJNSA_ILi64EEENSA_ILi160EEESF_EEENS_10bfloat16_tENS5_IJlSC_lEEESI_SJ_NS4_8TiledMMAINS4_8MMA_AtomIJNS4_20SM100_MMA_F16BF16_SSISI_SI_fLi64ELi160ELNS4_4UMMA5MajorE0ELSO_0ELNSN_7ScaleInE0ELSP_0EEEEEENS4_6LayoutINS5_IJSC_SC_SC_EEENS5_IJNSA_ILi0EEESU_SU_EEEEENS5_IJNS4_10UnderscoreESX_SX_EEEEENS4_13SM90_TMA_LOADENS4_14ComposedLayoutINS4_7SwizzleILi3ELi4ELi3EEENS4_18smem_ptr_flag_bitsILi16EEENSS_INS5_IJNSA_ILi8EEESF_EEENS5_IJSF_SC_EEEEEEEvNS4_8identityENS4_23SM90_TMA_LOAD_MULTICASTES1A_vS1B_EENS_8epilogue10collective18CollectiveEpilogueINS1E_23Sm100TmaWarpSpecializedILi2ELi1ELi80ELb1ELb0EEEJSH_NS5_IJNSS_ISF_SC_EENSS_ISG_SC_EEEEESI_SJ_SI_SJ_NS1E_6fusion15FusionCallbacksIS1I_NS1M_17LinearCombinationISI_fSI_fLNS_15FloatRoundStyleE2EEESH_S1L_JEEENS4_5SM1004TMEM4LOAD26SM100_TMEM_LOAD_16dp256b4xES10_NS11_INS12_ILi2ELi4ELi3EEES15_NSS_INS5_IJS16_NSA_ILi32EEEEEENS5_IJS1X_SC_EEEEEEENS4_17SM75_U32x4_LDSM_NENS4_14SM90_TMA_STOREES21_NS4_17SM90_U32x4_STSM_NENS4_39AutoVectorizingCopyWithAssumedAlignmentILi128EEEEEEvvEEEEvNT_6ParamsE:
        .type           _ZN7cutlass13device_kernelINS_4gemm6kernel13GemmUniversalIN4cute5tupleIJiiiiEEENS1_10collective13CollectiveMmaINS1_35MainloopSm100TmaUmmaWarpSpecializedILi6ELi2ELi4ENS5_IJNS4_1CILi2EEENSA_ILi1EEESC_EEEEENS5_IJNSA_ILi64EEENSA_ILi160EEESF_EEENS_10bfloat16_tENS5_IJlSC_lEEESI_SJ_NS4_8TiledMMAINS4_8MMA_AtomIJNS4_20SM100_MMA_F16BF16_SSISI_SI_fLi64ELi160ELNS4_4UMMA5MajorE0ELSO_0ELNSN_7ScaleInE0ELSP_0EEEEEENS4_6LayoutINS5_IJSC_SC_SC_EEENS5_IJNSA_ILi0EEESU_SU_EEEEENS5_IJNS4_10UnderscoreESX_SX_EEEEENS4_13SM90_TMA_LOADENS4_14ComposedLayoutINS4_7SwizzleILi3ELi4ELi3EEENS4_18smem_ptr_flag_bitsILi16EEENSS_INS5_IJNSA_ILi8EEESF_EEENS5_IJSF_SC_EEEEEEEvNS4_8identityENS4_23SM90_TMA_LOAD_MULTICASTES1A_vS1B_EENS_8epilogue10collective18CollectiveEpilogueINS1E_23Sm100TmaWarpSpecializedILi2ELi1ELi80ELb1ELb0EEEJSH_NS5_IJNSS_ISF_SC_EENSS_ISG_SC_EEEEESI_SJ_SI_SJ_NS1E_6fusion15FusionCallbacksIS1I_NS1M_17LinearCombinationISI_fSI_fLNS_15FloatRoundStyleE2EEESH_S1L_JEEENS4_5SM1004TMEM4LOAD26SM100_TMEM_LOAD_16dp256b4xES10_NS11_INS12_ILi2ELi4ELi3EEES15_NSS_INS5_IJS16_NSA_ILi32EEEEEENS5_IJS1X_SC_EEEEEEENS4_17SM75_U32x4_LDSM_NENS4_14SM90_TMA_STOREES21_NS4_17SM90_U32x4_STSM_NENS4_39AutoVectorizingCopyWithAssumedAlignmentILi128EEEEEEvvEEEEvNT_6ParamsE,@function
        .size           _ZN7cutlass13device_kernelINS_4gemm6kernel13GemmUniversalIN4cute5tupleIJiiiiEEENS1_10collective13CollectiveMmaINS1_35MainloopSm100TmaUmmaWarpSpecializedILi6ELi2ELi4ENS5_IJNS4_1CILi2EEENSA_ILi1EEESC_EEEEENS5_IJNSA_ILi64EEENSA_ILi160EEESF_EEENS_10bfloat16_tENS5_IJlSC_lEEESI_SJ_NS4_8TiledMMAINS4_8MMA_AtomIJNS4_20SM100_MMA_F16BF16_SSISI_SI_fLi64ELi160ELNS4_4UMMA5MajorE0ELSO_0ELNSN_7ScaleInE0ELSP_0EEEEEENS4_6LayoutINS5_IJSC_SC_SC_EEENS5_IJNSA_ILi0EEESU_SU_EEEEENS5_IJNS4_10UnderscoreESX_SX_EEEEENS4_13SM90_TMA_LOADENS4_14ComposedLayoutINS4_7SwizzleILi3ELi4ELi3EEENS4_18smem_ptr_flag_bitsILi16EEENSS_INS5_IJNSA_ILi8EEESF_EEENS5_IJSF_SC_EEEEEEEvNS4_8identityENS4_23SM90_TMA_LOAD_MULTICASTES1A_vS1B_EENS_8epilogue10collective18CollectiveEpilogueINS1E_23Sm100TmaWarpSpecializedILi2ELi1ELi80ELb1ELb0EEEJSH_NS5_IJNSS_ISF_SC_EENSS_ISG_SC_EEEEESI_SJ_SI_SJ_NS1E_6fusion15FusionCallbacksIS1I_NS1M_17LinearCombinationISI_fSI_fLNS_15FloatRoundStyleE2EEESH_S1L_JEEENS4_5SM1004TMEM4LOAD26SM100_TMEM_LOAD_16dp256b4xES10_NS11_INS12_ILi2ELi4ELi3EEES15_NSS_INS5_IJS16_NSA_ILi32EEEEEENS5_IJS1X_SC_EEEEEEENS4_17SM75_U32x4_LDSM_NENS4_14SM90_TMA_STOREES21_NS4_17SM90_U32x4_STSM_NENS4_39AutoVectorizingCopyWithAssumedAlignmentILi128EEEEEEvvEEEEvNT_6ParamsE,(.L_x_154 - _ZN7cutlass13device_kernelINS_4gemm6kernel13GemmUniversalIN4cute5tupleIJiiiiEEENS1_10collective13CollectiveMmaINS1_35MainloopSm100TmaUmmaWarpSpecializedILi6ELi2ELi4ENS5_IJNS4_1CILi2EEENSA_ILi1EEESC_EEEEENS5_IJNSA_ILi64EEENSA_ILi160EEESF_EEENS_10bfloat16_tENS5_IJlSC_lEEESI_SJ_NS4_8TiledMMAINS4_8MMA_AtomIJNS4_20SM100_MMA_F16BF16_SSISI_SI_fLi64ELi160ELNS4_4UMMA5MajorE0ELSO_0ELNSN_7ScaleInE0ELSP_0EEEEEENS4_6LayoutINS5_IJSC_SC_SC_EEENS5_IJNSA_ILi0EEESU_SU_EEEEENS5_IJNS4_10UnderscoreESX_SX_EEEEENS4_13SM90_TMA_LOADENS4_14ComposedLayoutINS4_7SwizzleILi3ELi4ELi3EEENS4_18smem_ptr_flag_bitsILi16EEENSS_INS5_IJNSA_ILi8EEESF_EEENS5_IJSF_SC_EEEEEEEvNS4_8identityENS4_23SM90_TMA_LOAD_MULTICASTES1A_vS1B_EENS_8epilogue10collective18CollectiveEpilogueINS1E_23Sm100TmaWarpSpecializedILi2ELi1ELi80ELb1ELb0EEEJSH_NS5_IJNSS_ISF_SC_EENSS_ISG_SC_EEEEESI_SJ_SI_SJ_NS1E_6fusion15FusionCallbacksIS1I_NS1M_17LinearCombinationISI_fSI_fLNS_15FloatRoundStyleE2EEESH_S1L_JEEENS4_5SM1004TMEM4LOAD26SM100_TMEM_LOAD_16dp256b4xES10_NS11_INS12_ILi2ELi4ELi3EEES15_NSS_INS5_IJS16_NSA_ILi32EEEEEENS5_IJS1X_SC_EEEEEEENS4_17SM75_U32x4_LDSM_NENS4_14SM90_TMA_STOREES21_NS4_17SM90_U32x4_STSM_NENS4_39AutoVectorizingCopyWithAssumedAlignmentILi128EEEEEEvvEEEEvNT_6ParamsE)
        .other          _ZN7cutlass13device_kernelINS_4gemm6kernel13GemmUniversalIN4cute5tupleIJiiiiEEENS1_10collective13CollectiveMmaINS1_35MainloopSm100TmaUmmaWarpSpecializedILi6ELi2ELi4ENS5_IJNS4_1CILi2EEENSA_ILi1EEESC_EEEEENS5_IJNSA_ILi64EEENSA_ILi160EEESF_EEENS_10bfloat16_tENS5_IJlSC_lEEESI_SJ_NS4_8TiledMMAINS4_8MMA_AtomIJNS4_20SM100_MMA_F16BF16_SSISI_SI_fLi64ELi160ELNS4_4UMMA5MajorE0ELSO_0ELNSN_7ScaleInE0ELSP_0EEEEEENS4_6LayoutINS5_IJSC_SC_SC_EEENS5_IJNSA_ILi0EEESU_SU_EEEEENS5_IJNS4_10UnderscoreESX_SX_EEEEENS4_13SM90_TMA_LOADENS4_14ComposedLayoutINS4_7SwizzleILi3ELi4ELi3EEENS4_18smem_ptr_flag_bitsILi16EEENSS_INS5_IJNSA_ILi8EEESF_EEENS5_IJSF_SC_EEEEEEEvNS4_8identityENS4_23SM90_TMA_LOAD_MULTICASTES1A_vS1B_EENS_8epilogue10collective18CollectiveEpilogueINS1E_23Sm100TmaWarpSpecializedILi2ELi1ELi80ELb1ELb0EEEJSH_NS5_IJNSS_ISF_SC_EENSS_ISG_SC_EEEEESI_SJ_SI_SJ_NS1E_6fusion15FusionCallbacksIS1I_NS1M_17LinearCombinationISI_fSI_fLNS_15FloatRoundStyleE2EEESH_S1L_JEEENS4_5SM1004TMEM4LOAD26SM100_TMEM_LOAD_16dp256b4xES10_NS11_INS12_ILi2ELi4ELi3EEES15_NSS_INS5_IJS16_NSA_ILi32EEEEEENS5_IJS1X_SC_EEEEEEENS4_17SM75_U32x4_LDSM_NENS4_14SM90_TMA_STOREES21_NS4_17SM90_U32x4_STSM_NENS4_39AutoVectorizingCopyWithAssumedAlignmentILi128EEEEEEvvEEEEvNT_6ParamsE,@"STO_CUDA_ENTRY STV_DEFAULT"
_ZN7cutlass13device_kernelINS_4gemm6kernel13GemmUniversalIN4cute5tupleIJiiiiEEENS1_10collective13CollectiveMmaINS1_35MainloopSm100TmaUmmaWarpSpecializedILi6ELi2ELi4ENS5_IJNS4_1CILi2EEENSA_ILi1EEESC_EEEEENS5_IJNSA_ILi64EEENSA_ILi160EEESF_EEENS_10bfloat16_tENS5_IJlSC_lEEESI_SJ_NS4_8TiledMMAINS4_8MMA_AtomIJNS4_20SM100_MMA_F16BF16_SSISI_SI_fLi64ELi160ELNS4_4UMMA5MajorE0ELSO_0ELNSN_7ScaleInE0ELSP_0EEEEEENS4_6LayoutINS5_IJSC_SC_SC_EEENS5_IJNSA_ILi0EEESU_SU_EEEEENS5_IJNS4_10UnderscoreESX_SX_EEEEENS4_13SM90_TMA_LOADENS4_14ComposedLayoutINS4_7SwizzleILi3ELi4ELi3EEENS4_18smem_ptr_flag_bitsILi16EEENSS_INS5_IJNSA_ILi8EEESF_EEENS5_IJSF_SC_EEEEEEEvNS4_8identityENS4_23SM90_TMA_LOAD_MULTICASTES1A_vS1B_EENS_8epilogue10collective18CollectiveEpilogueINS1E_23Sm100TmaWarpSpecializedILi2ELi1ELi80ELb1ELb0EEEJSH_NS5_IJNSS_ISF_SC_EENSS_ISG_SC_EEEEESI_SJ_SI_SJ_NS1E_6fusion15FusionCallbacksIS1I_NS1M_17LinearCombinationISI_fSI_fLNS_15FloatRoundStyleE2EEESH_S1L_JEEENS4_5SM1004TMEM4LOAD26SM100_TMEM_LOAD_16dp256b4xES10_NS11_INS12_ILi2ELi4ELi3EEES15_NSS_INS5_IJS16_NSA_ILi32EEEEEENS5_IJS1X_SC_EEEEEEENS4_17SM75_U32x4_LDSM_NENS4_14SM90_TMA_STOREES21_NS4_17SM90_U32x4_STSM_NENS4_39AutoVectorizingCopyWithAssumedAlignmentILi128EEEEEEvvEEEEvNT_6ParamsE:
[----:B------:R-:W1:Y:S01]  /*0000*/  LDC R1, c[0x0][0x37c] ;  /* 0x0000df00ff017b82 */ /* 0x000e620000000800 */
[----:B------:R-:W2:Y:S01]  /*0010*/  S2R R198, SR_TID.X ;  /* 0x0000000000c67919 */ /* 0x000ea20000002100 */
[----:B------:R-:W3:Y:S01]  /*0020*/  LDCU.64 UR8, c[0x0][0x890] ;  /* 0x00011200ff0877ac */ /* 0x000ee20008000a00 */
[----:B------:R-:W-:Y:S02]  /*0030*/  PRMT R182, RZ, 0x7610, R182 ;  /* 0x00007610ffb67816 */ /* 0x000fe400000000b6 */
[----:B------:R-:W-:Y:S01]  /*0040*/  ELECT P3, URZ, PT ;  /* 0x0000000000ff782f */ /* 0x000fe20003860000 */
[----:B---3--:R-:W-:-:S04]  /*0050*/  UISETP.NE.U32.AND UP0, UPT, UR8, URZ, UPT ;  /* 0x000000ff0800728c */ /* 0x008fc8000bf05070 */
[----:B------:R-:W-:Y:S01]  /*0060*/  UISETP.NE.AND.EX UP0, UPT, UR9, URZ, UPT, UP0 ;  /* 0x000000ff0900728c */ /* 0x000fe2000bf05300 */
[----:B--2---:R-:W-:-:S05]  /*0070*/  SHF.R.U32.HI R183, RZ, 0x5, R198 ;  /* 0x00000005ffb77819 */ /* 0x004fca00000116c6 */
[----:B------:R-:W2:Y:S02]  /*0080*/  SHFL.IDX PT, R0, R183, RZ, 0x1f ;  /* 0x00001fffb7007589 */ /* 0x000ea400000e0000 */
[----:B--2---:R-:W-:Y:S01]  /*0090*/  R2UR UR20, R0 ;  /* 0x00000000001472ca */ /* 0x004fe200000e0000 */
[----:B-1----:R-:W-:-:S14]  /*00a0*/  BRA.U UP0, `(.L_x_0) ;  /* 0x0000000100307547 */ /* 0x002fdc000b800000 */
[----:B------:R-:W1:Y:S02]  /*00b0*/  LDCU.64 UR4, c[0x0][0x888] ;  /* 0x00011100ff0477ac */ /* 0x000e640008000a00 */
[----:B-1----:R-:W-:-:S04]  /*00c0*/  UISETP.NE.U32.AND UP0, UPT, UR4, URZ, UPT ;  /* 0x000000ff0400728c */ /* 0x002fc8000bf05070 */
[----:B------:R-:W-:-:S09]  /*00d0*/  UISETP.NE.AND.EX UP0, UPT, UR5, URZ, UPT, UP0 ;  /* 0x000000ff0500728c */ /* 0x000fd2000bf05300 */
[----:B------:R-:W-:Y:S05]  /*00e0*/  BRA.U !UP0, `(.L_x_1) ;  /* 0x0000000108147547 */ /* 0x000fea000b800000 */
[----:B------:R-:W1:Y:S01]  /*00f0*/  LDC.64 R2, c[0x0][0x888] ;  /* 0x00022200ff027b82 */ /* 0x000e620000000a00 */
[----:B------:R-:W1:Y:S02]  /*0100*/  LDCU.64 UR4, c[0x0][0x358] ;  /* 0x00006b00ff0477ac */ /* 0x000e640008000a00 */
[----:B-1----:R1:W5:Y:S01]  /*0110*/  LDG.E R91, desc[UR4][R2.64] ;  /* 0x00000004025b7981 */ /* 0x002362000c1e1900 */
[----:B------:R-:W-:Y:S01]  /*0120*/  HFMA2 R182, -RZ, RZ, 0, 5.9604644775390625e-08 ;  /* 0x00000001ffb67431 */ /* 0x000fe200000001ff */
[----:B------:R-:W-:Y:S05]  /*0130*/  BRA `(.L_x_0) ;  /* 0x00000000000c7947 */ /* 0x000fea0003800000 */
.L_x_1:
[----:B------:R-:W1:Y:S01]  /*0140*/  LDCU UR4, c[0x0][0x880] ;  /* 0x00011000ff0477ac */ /* 0x000e620008000800 */
[----:B------:R-:W-:Y:S01]  /*0150*/  HFMA2 R182, -RZ, RZ, 0, 5.9604644775390625e-08 ;  /* 0x00000001ffb67431 */ /* 0x000fe200000001ff */
[----:B-1----:R-:W-:-:S07]  /*0160*/  MOV R91, UR4 ;  /* 0x00000004005b7c02 */ /* 0x002fce0008000f00 */
.L_x_0:
[----:B------:R-:W2:Y:S02]  /*0170*/  LDCU.64 UR4, c[0x0][0x8b0] ;  /* 0x00011600ff0477ac */ /* 0x000ea40008000a00 */
[----:B--2---:R-:W-:-:S04]  /*0180*/  UISETP.NE.U32.AND UP0, UPT, UR4, URZ, UPT ;  /* 0x000000ff0400728c */ /* 0x004fc8000bf05070 */
[----:B------:R-:W-:-:S09]  /*0190*/  UISETP.NE.AND.EX UP0, UPT, UR5, URZ, UPT, UP0 ;  /* 0x000000ff0500728c */ /* 0x000fd2000bf05300 */
[----:B------:R-:W-:Y:S05]  /*01a0*/  BRA.U UP0, `(.L_x_2) ;  /* 0x0000000100287547 */ /* 0x000fea000b800000 */
[----:B------:R-:W2:Y:S02]  /*01b0*/  LDCU.64 UR4, c[0x0][0x8a8] ;  /* 0x00011500ff0477ac */ /* 0x000ea40008000a00 */
[----:B--2---:R-:W-:-:S04]  /*01c0*/  UISETP.NE.U32.AND UP0, UPT, UR4, URZ, UPT ;  /* 0x000000ff0400728c */ /* 0x004fc8000bf05070 */
[----:B------:R-:W-:-:S09]  /*01d0*/  UISETP.NE.AND.EX UP0, UPT, UR5, URZ, UPT, UP0 ;  /* 0x000000ff0500728c */ /* 0x000fd2000bf05300 */
[----:B------:R-:W-:Y:S05]  /*01e0*/  BRA.U !UP0, `(.L_x_3) ;  /* 0x0000000108107547 */ /* 0x000fea000b800000 */
[----:B-1----:R-:W1:Y:S01]  /*01f0*/  LDC.64 R2, c[0x0][0x8a8] ;  /* 0x00022a00ff027b82 */ /* 0x002e620000000a00 */
[----:B------:R-:W1:Y:S02]  /*0200*/  LDCU.64 UR4, c[0x0][0x358] ;  /* 0x00006b00ff0477ac */ /* 0x000e640008000a00 */
[----:B-1----:R2:W5:Y:S01]  /*0210*/  LDG.E R89, desc[UR4][R2.64] ;  /* 0x0000000402597981 */ /* 0x002562000c1e1900 */
[----:B------:R-:W-:Y:S05]  /*0220*/  BRA `(.L_x_2) ;  /* 0x0000000000087947 */ /* 0x000fea0003800000 */
.L_x_3:
[----:B------:R-:W2:Y:S02]  /*0230*/  LDCU UR4, c[0x0][0x8a0] ;  /* 0x00011400ff0477ac */ /* 0x000ea40008000800 */
[----:B--2---:R-:W-:Y:S02]  /*0240*/  MOV R89, UR4 ;  /* 0x0000000400597c02 */ /* 0x004fe40008000f00 */
.L_x_2:
[----:B------:R-:W-:Y:S01]  /*0250*/  IMAD.U32 R0, RZ, RZ, UR20 ;  /* 0x00000014ff007e24 */ /* 0x000fe2000f8e00ff */
[----:B------:R-:W-:Y:S04]  /*0260*/  BSSY.RECONVERGENT B0, `(.L_x_4) ;  /* 0x000000c000007945 */ /* 0x000fe80003800200 */
[C---:B------:R-:W-:Y:S02]  /*0270*/  ISETP.NE.OR P1, PT, R0.reuse, 0x1, !P3 ;  /* 0x000000010000780c */ /* 0x040fe40005f25670 */
[----:B------:R-:W-:-:S11]  /*0280*/  ISETP.NE.OR P0, PT, R0, 0x3, !P3 ;  /* 0x000000030000780c */ /* 0x000fd60005f05670 */
[----:B------:R-:W-:Y:S05]  /*0290*/  @P1 BRA `(.L_x_5) ;  /* 0x0000000000201947 */ /* 0x000fea0003800000 */
[----:B------:R-:W3:Y:S02]  /*02a0*/  LDCU.64 UR4, c[0x0][0x348] ;  /* 0x00006900ff0477ac */ /* 0x000ee40008000a00 */
[----:B---3--:R-:W-:Y:S02]  /*02b0*/  UIADD3 UR6, UP1, UPT, UR4, 0x80, URZ ;  /* 0x0000008004067890 */ /* 0x008fe4000ff3e0ff */
[----:B------:R-:W-:Y:S02]  /*02c0*/  UIADD3 UR4, UP0, UPT, UR4, 0x180, URZ ;  /* 0x0000018004047890 */ /* 0x000fe4000ff1e0ff */
[----:B------:R-:W-:Y:S02]  /*02d0*/  UIADD3.X UR7, UPT, UPT, URZ, UR5, URZ, UP1, !UPT ;  /* 0x00000005ff077290 */ /* 0x000fe40008ffe4ff */
[----:B------:R-:W-:-:S07]  /*02e0*/  UIADD3.X UR5, UPT, UPT, URZ, UR5, URZ, UP0, !UPT ;  /* 0x00000005ff057290 */ /* 0x000fce00087fe4ff */
[----:B------:R3:W-:Y:S02]  /*02f0*/  UTMACCTL.PF [UR6] ;  /* 0x00000000060079b9 */ /* 0x0007e40008040000 */
[----:B------:R3:W-:Y:S02]  /*0300*/  UTMACCTL.PF [UR4] ;  /* 0x00000000040079b9 */ /* 0x0007e40008040000 */
[----:B---3--:R-:W-:Y:S01]  /*0310*/  NOP ;  /* 0x0000000000007918 */ /* 0x008fe20000000000 */
.L_x_5:
[----:B------:R-:W-:Y:S05]  /*0320*/  BSYNC.RECONVERGENT B0 ;  /* 0x0000000000007941 */ /* 0x000fea0003800200 */
.L_x_4:
[----:B------:R-:W-:Y:S04]  /*0330*/  BSSY.RECONVERGENT B0, `(.L_x_6) ;  /* 0x000000a000007945 */ /* 0x000fe80003800200 */
        /* <DEDUP_REMOVED lines=9> */
.L_x_7:
[----:B------:R-:W-:Y:S05]  /*03d0*/  BSYNC.RECONVERGENT B0 ;  /* 0x0000000000007941 */ /* 0x000fea0003800200 */
.L_x_6:
[----:B------:R-:W3:Y:S01]  /*03e0*/  LDCU.64 UR4, c[0x0][0x888] ;  /* 0x00011100ff0477ac */ /* 0x000ee20008000a00 */
[----:B------:R-:W-:Y:S02]  /*03f0*/  UISETP.EQ.U32.AND UP1, UPT, UR8, URZ, UPT ;  /* 0x000000ff0800728c */ /* 0x000fe4000bf22070 */
[----:B------:R-:W-:Y:S02]  /*0400*/  UPLOP3.LUT UP2, UPT, UPT, UPT, UPT, 0x80, 0x8 ;  /* 0x000000000008789c */ /* 0x000fe40003f4f070 */
[----:B---3--:R-:W-:-:S04]  /*0410*/  UISETP.NE.U32.AND UP0, UPT, UR4, URZ, UPT ;  /* 0x000000ff0400728c */ /* 0x008fc8000bf05070 */
[----:B------:R-:W-:-:S04]  /*0420*/  UISETP.NE.AND.EX UP3, UPT, UR5, URZ, UPT, UP0 ;  /* 0x000000ff0500728c */ /* 0x000fc8000bf65300 */
[----:B------:R-:W-:-:S04]  /*0430*/  UISETP.EQ.OR.EX UP4, UPT, UR9, URZ, !UP3, UP1 ;  /* 0x000000ff0900728c */ /* 0x000fc8000df82710 */
[----:B------:R-:W-:-:S05]  /*0440*/  UP2UR UR63, UPR, URZ, 0x10 ;  /* 0x00000010ff3f7883 */ /* 0x000fca0008000000 */
[----:B------:R-:W-:Y:S07]  /*0450*/  BRA.U !UP4, `(.L_x_8) ;  /* 0x000000010c207547 */ /* 0x000fee000b800000 */
[----:B------:R-:W-:Y:S01]  /*0460*/  UISETP.NE.U32.AND UP1, UPT, UR8, URZ, UPT ;  /* 0x000000ff0800728c */ /* 0x000fe2000bf25070 */
[----:B-----5:R-:W-:Y:S01]  /*0470*/  FSETP.NEU.AND P0, PT, R91, RZ, PT ;  /* 0x000000ff5b00720b */ /* 0x020fe20003f0d000 */
[----:B------:R-:W-:Y:S02]  /*0480*/  USEL UR4, URZ, 0xffffffff, UP3 ;  /* 0xffffffffff047887 */ /* 0x000fe40009800000 */
[----:B------:R-:W-:-:S10]  /*0490*/  UISETP.NE.AND.EX UP1, UPT, UR9, URZ, UPT, UP1 ;  /* 0x000000ff0900728c */ /* 0x000fd4000bf25310 */
[----:B------:R-:W-:Y:S01]  /*04a0*/  VOTEU.ANY UP0, P0 ;  /* 0x0000000000ff7886 */ /* 0x000fe20000000100 */
[----:B------:R-:W-:-:S04]  /*04b0*/  @!UP1 USEL UR4, URZ, 0xffffffff, UP0 ;  /* 0xffffffffff049887 */ /* 0x000fc80008000000 */
[----:B------:R-:W-:-:S04]  /*04c0*/  ULOP3.LUT UR4, UR4, 0x1, URZ, 0xc0, !UPT ;  /* 0x0000000104047892 */ /* 0x000fc8000f8ec0ff */
[----:B------:R-:W-:-:S11]  /*04d0*/  UISETP.NE.U32.AND UP2, UPT, UR4, 0x1, UPT ;  /* 0x000000010400788c */ /* 0x000fd6000bf45070 */
.L_x_8:
[----:B-12---:R-:W1:Y:S01]  /*04e0*/  SHFL.IDX PT, R2, R183, RZ, 0x1f ;  /* 0x00001fffb7027589 */ /* 0x006e6200000e0000 */
[----:B------:R-:W-:Y:S01]  /*04f0*/  UISETP.NE.AND UP6, UPT, UR20, 0x2, UPT ;  /* 0x000000021400788c */ /* 0x000fe2000bfc5270 */
[----:B-1----:R-:W-:-:S13]  /*0500*/  ISETP.NE.AND P0, PT, R2, RZ, PT ;  /* 0x000000ff0200720c */ /* 0x002fda0003f05270 */
[----:B------:R-:W-:Y:S05]  /*0510*/  @P0 BRA `(.L_x_9) ;  /* 0x0000000000680947 */ /* 0x000fea0003800000 */
[----:B------:R-:W1:Y:S01]  /*0520*/  S2UR UR4, SR_CgaCtaId ;  /* 0x00000000000479c3 */ /* 0x000e620000008800 */
[----:B------:R-:W-:Y:S01]  /*0530*/  UMOV UR5, 0x400 ;  /* 0x0000040000057882 */ /* 0x000fe20000000000 */
[----:B------:R-:W-:Y:S01]  /*0540*/  UMOV UR8, 0x1 ;  /* 0x0000000100087882 */ /* 0x000fe20000000000 */
[----:B------:R-:W-:Y:S01]  /*0550*/  UMOV UR6, 0x2 ;  /* 0x0000000200067882 */ /* 0x000fe20000000000 */
[----:B------:R-:W-:-:S04]  /*0560*/  UIADD3 UR8, UPT, UPT, -UR8, 0x100000, URZ ;  /* 0x0010000008087890 */ /* 0x000fc8000fffe1ff */
[----:B------:R-:W-:Y:S02]  /*0570*/  USHF.L.U32 UR9, UR8, 0xb, URZ ;  /* 0x0000000b08097899 */ /* 0x000fe400080006ff */
[----:B------:R-:W-:Y:S02]  /*0580*/  USHF.L.U32 UR8, UR8, 0x1, URZ ;  /* 0x0000000108087899 */ /* 0x000fe400080006ff */
[----:B------:R-:W-:-:S04]  /*0590*/  UIADD3 UR6, UPT, UPT, -UR6, 0x100000, URZ ;  /* 0x0010000006067890 */ /* 0x000fc8000fffe1ff */
[----:B------:R-:W-:Y:S02]  /*05a0*/  USHF.L.U32 UR7, UR6, 0xb, URZ ;  /* 0x0000000b06077899 */ /* 0x000fe400080006ff */
[----:B------:R-:W-:Y:S01]  /*05b0*/  USHF.L.U32 UR6, UR6, 0x1, URZ ;  /* 0x0000000106067899 */ /* 0x000fe200080006ff */
[----:B------:R-:W-:Y:S01]  /*05c0*/  ELECT P0, URZ, PT ;  /* 0x0000000000ff782f */ /* 0x000fe20003800000 */
[----:B-1----:R-:W-:Y:S01]  /*05d0*/  ULEA UR4, UR4, UR5, 0x18 ;  /* 0x0000000504047291 */ /* 0x002fe2000f8ec0ff */
[----:B------:R-:W1:Y:S11]  /*05e0*/  FENCE.VIEW.ASYNC.S ;  /* 0x00000000000073c6 */ /* 0x000e760000000000 */
[----:B-1----:R1:W2:Y:S01]  /*05f0*/  SYNCS.EXCH.64 URZ, [UR4], UR8 ;  /* 0x0000000804ff75b2 */ /* 0x0022a20008000100 */
[----:B------:R1:W3:Y:S01]  /*0600*/  SYNCS.EXCH.64 URZ, [UR4+0x30], UR6 ;  /* 0x0000300604ff75b2 */ /* 0x0002e20008000100 */
[----:B------:R1:W4:Y:S01]  /*0610*/  SYNCS.EXCH.64 URZ, [UR4+0x8], UR8 ;  /* 0x0000080804ff75b2 */ /* 0x0003220008000100 */
[----:B------:R1:W1:Y:S01]  /*0620*/  SYNCS.EXCH.64 URZ, [UR4+0x38], UR6 ;  /* 0x0000380604ff75b2 */ /* 0x0002620008000100 */
        /* <DEDUP_REMOVED lines=8> */
[----:B------:R-:W-:Y:S01]  /*06b0*/  NOP ;  /* 0x0000000000007918 */ /* 0x000fe20000000000 */
.L_x_9:
[----:B------:R-:W2:Y:S01]  /*06c0*/  SHFL.IDX PT, R2, R183, RZ, 0x1f ;  /* 0x00001fffb7027589 */ /* 0x000ea200000e0000 */
[----:B------:R-:W-:Y:S01]  /*06d0*/  NOP ;  /* 0x0000000000007918 */ /* 0x000fe20000000000 */
[----:B--2---:R-:W-:-:S13]  /*06e0*/  ISETP.NE.AND P0, PT, R2, 0x1, PT ;  /* 0x000000010200780c */ /* 0x004fda0003f05270 */
[----:B------:R-:W-:Y:S05]  /*06f0*/  @P0 BRA `(.L_x_10) ;  /* 0x0000000000480947 */ /* 0x000fea0003800000 */
[----:B-1----:R-:W1:Y:S01]  /*0700*/  S2UR UR4, SR_CgaCtaId ;  /* 0x00000000000479c3 */ /* 0x002e620000008800 */
        /* <DEDUP_REMOVED lines=12> */
[----:B-1----:R2:W1:Y:S01]  /*07d0*/  SYNCS.EXCH.64 URZ, [UR4+0x60], UR8 ;  /* 0x0000600804ff75b2 */ /* 0x0024620008000100 */
[----:B------:R2:W1:Y:S01]  /*07e0*/  SYNCS.EXCH.64 URZ, [UR4+0x70], UR6 ;  /* 0x0000700604ff75b2 */ /* 0x0004620008000100 */
[----:B------:R2:W1:Y:S01]  /*07f0*/  SYNCS.EXCH.64 URZ, [UR4+0x68], UR8 ;  /* 0x0000680804ff75b2 */ /* 0x0004620008000100 */
[----:B------:R2:W1:Y:S02]  /*0800*/  SYNCS.EXCH.64 URZ, [UR4+0x78], UR6 ;  /* 0x0000780604ff75b2 */ /* 0x0004640008000100 */
[----:B--2---:R-:W-:Y:S01]  /*0810*/  NOP ;  /* 0x0000000000007918 */ /* 0x004fe20000000000 */
.L_x_10:
[----:B------:R-:W2:Y:S01]  /*0820*/  SHFL.IDX PT, R2, R183, RZ, 0x1f ;  /* 0x00001fffb7027589 */ /* 0x000ea200000e0000 */
[----:B------:R-:W-:Y:S01]  /*0830*/  NOP ;  /* 0x0000000000007918 */ /* 0x000fe20000000000 */
[----:B--2---:R-:W-:-:S13]  /*0840*/  ISETP.NE.AND P0, PT, R2, 0x3, PT ;  /* 0x000000030200780c */ /* 0x004fda0003f05270 */
[----:B------:R-:W-:Y:S05]  /*0850*/  @P0 BRA `(.L_x_11) ;  /* 0x0000000000300947 */ /* 0x000fea0003800000 */
[----:B-1----:R-:W1:Y:S01]  /*0860*/  S2UR UR4, SR_CgaCtaId ;  /* 0x00000000000479c3 */ /* 0x002e620000008800 */
[----:B------:R-:W-:Y:S01]  /*0870*/  UMOV UR6, 0x400 ;  /* 0x0000040000067882 */ /* 0x000fe20000000000 */
[----:B------:R-:W-:Y:S01]  /*0880*/  UMOV UR5, 0x20 ;  /* 0x0000002000057882 */ /* 0x000fe20000000000 */
[----:B------:R-:W-:Y:S01]  /*0890*/  ELECT P0, URZ, PT ;  /* 0x0000000000ff782f */ /* 0x000fe20003800000 */
[----:B-1----:R-:W-:Y:S02]  /*08a0*/  ULEA UR6, UR4, UR6, 0x18 ;  /* 0x0000000604067291 */ /* 0x002fe4000f8ec0ff */
[----:B------:R-:W-:-:S04]  /*08b0*/  UIADD3 UR4, UPT, UPT, -UR5, 0x100000, URZ ;  /* 0x0010000005047890 */ /* 0x000fc8000fffe1ff */
[----:B------:R-:W-:Y:S02]  /*08c0*/  USHF.L.U32 UR5, UR4, 0xb, URZ ;  /* 0x0000000b04057899 */ /* 0x000fe400080006ff */
[----:B------:R-:W-:Y:S01]  /*08d0*/  USHF.L.U32 UR4, UR4, 0x1, URZ ;  /* 0x0000000104047899 */ /* 0x000fe200080006ff */
[----:B------:R-:W1:Y:S11]  /*08e0*/  FENCE.VIEW.ASYNC.S ;  /* 0x00000000000073c6 */ /* 0x000e760000000000 */
[----:B-1----:R2:W1:Y:S01]  /*08f0*/  SYNCS.EXCH.64 URZ, [UR6+0x80], UR4 ;  /* 0x0000800406ff75b2 */ /* 0x0024620008000100 */
[----:B------:R2:W1:Y:S02]  /*0900*/  SYNCS.EXCH.64 URZ, [UR6+0x88], UR4 ;  /* 0x0000880406ff75b2 */ /* 0x0004640008000100 */
[----:B--2---:R-:W-:Y:S01]  /*0910*/  NOP ;  /* 0x0000000000007918 */ /* 0x004fe20000000000 */
.L_x_11:
[----:B------:R-:W2:Y:S01]  /*0920*/  SHFL.IDX PT, R2, R183, RZ, 0x1f ;  /* 0x00001fffb7027589 */ /* 0x000ea200000e0000 */
[----:B------:R-:W-:Y:S01]  /*0930*/  NOP ;  /* 0x0000000000007918 */ /* 0x000fe20000000000 */
[----:B--2---:R-:W-:-:S13]  /*0940*/  ISETP.NE.AND P0, PT, R2, 0x4, PT ;  /* 0x000000040200780c */ /* 0x004fda0003f05270 */
[----:B------:R-:W-:Y:S05]  /*0950*/  @P0 BRA `(.L_x_12) ;  /* 0x00000000004c0947 */ /* 0x000fea0003800000 */
[----:B-1----:R-:W1:Y:S01]  /*0960*/  S2UR UR6, SR_CgaCtaId ;  /* 0x00000000000679c3 */ /* 0x002e620000008800 */
[----:B------:R-:W-:Y:S01]  /*0970*/  UMOV UR4, 0x1e0 ;  /* 0x000001e000047882 */ /* 0x000fe20000000000 */
[----:B------:R-:W-:Y:S01]  /*0980*/  UMOV UR5, 0x400 ;  /* 0x0000040000057882 */ /* 0x000fe20000000000 */
[----:B------:R-:W-:Y:S01]  /*0990*/  USEL UR4, UR4, 0x1a0, UP2 ;  /* 0x000001a004047887 */ /* 0x000fe20009000000 */
[----:B------:R-:W-:Y:S01]  /*09a0*/  UMOV UR8, 0x1 ;  /* 0x0000000100087882 */ /* 0x000fe20000000000 */
[----:B------:R-:W-:Y:S01]  /*09b0*/  ELECT P0, URZ, PT ;  /* 0x0000000000ff782f */ /* 0x000fe20003800000 */
[----:B------:R-:W-:-:S04]  /*09c0*/  UIADD3 UR8, UPT, UPT, -UR8, 0x100000, URZ ;  /* 0x0010000008087890 */ /* 0x000fc8000fffe1ff */
[----:B------:R-:W-:Y:S02]  /*09d0*/  USHF.L.U32 UR9, UR8, 0xb, URZ ;  /* 0x0000000b08097899 */ /* 0x000fe400080006ff */
[----:B------:R-:W-:Y:S02]  /*09e0*/  USHF.L.U32 UR8, UR8, 0x1, URZ ;  /* 0x0000000108087899 */ /* 0x000fe400080006ff */
[----:B-1----:R-:W-:Y:S02]  /*09f0*/  ULEA UR6, UR6, UR5, 0x18 ;  /* 0x0000000506067291 */ /* 0x002fe4000f8ec0ff */
[----:B------:R-:W-:-:S04]  /*0a00*/  UIADD3 UR4, UPT, UPT, -UR4, 0x100000, URZ ;  /* 0x0010000004047890 */ /* 0x000fc8000fffe1ff */
[----:B------:R-:W-:Y:S02]  /*0a10*/  USHF.L.U32 UR5, UR4, 0xb, URZ ;  /* 0x0000000b04057899 */ /* 0x000fe400080006ff */
[----:B------:R-:W-:Y:S01]  /*0a20*/  USHF.L.U32 UR4, UR4, 0x1, URZ ;  /* 0x0000000104047899 */ /* 0x000fe200080006ff */
[----:B------:R-:W1:Y:S03]  /*0a30*/  FENCE.VIEW.ASYNC.S ;  /* 0x00000000000073c6 */ /* 0x000e660000000000 */
[----:B-1----:R2:W1:Y:S08]  /*0a40*/  SYNCS.EXCH.64 URZ, [UR6+0x90], UR8 ;  /* 0x0000900806ff75b2 */ /* 0x0024700008000100 */
[----:B------:R2:W1:Y:S01]  /*0a50*/  SYNCS.EXCH.64 URZ, [UR6+0xa0], UR4 ;  /* 0x0000a00406ff75b2 */ /* 0x0004620008000100 */
[----:B------:R2:W1:Y:S01]  /*0a60*/  SYNCS.EXCH.64 URZ, [UR6+0x98], UR8 ;  /* 0x0000980806ff75b2 */ /* 0x0004620008000100 */
[----:B------:R2:W1:Y:S02]  /*0a70*/  SYNCS.EXCH.64 URZ, [UR6+0xa8], UR4 ;  /* 0x0000a80406ff75b2 */ /* 0x0004640008000100 */
[----:B--2---:R-:W-:Y:S01]  /*0a80*/  NOP ;  /* 0x0000000000007918 */ /* 0x004fe20000000000 */
.L_x_12:
        /* <DEDUP_REMOVED lines=20> */
[----:B------:R2:W1:Y:S01]  /*0bd0*/  SYNCS.EXCH.64 URZ, [UR4+0xd8], UR6 ;  /* 0x0000d80604ff75b2 */ /* 0x0004620008000100 */
[----:B------:R2:W1:Y:S01]  /*0be0*/  SYNCS.EXCH.64 URZ, [UR4+0xc0], UR8 ;  /* 0x0000c00804ff75b2 */ /* 0x0004620008000100 */
[----:B------:R2:W1:Y:S01]  /*0bf0*/  SYNCS.EXCH.64 URZ, [UR4+0xe0], UR6 ;  /* 0x0000e00604ff75b2 */ /* 0x0004620008000100 */
[----:B------:R2:W1:Y:S01]  /*0c00*/  SYNCS.EXCH.64 URZ, [UR4+0xc8], UR8 ;  /* 0x0000c80804ff75b2 */ /* 0x0004620008000100 */
[----:B------:R2:W1:Y:S02]  /*0c10*/  SYNCS.EXCH.64 URZ, [UR4+0xe8], UR6 ;  /* 0x0000e80604ff75b2 */ /* 0x0004640008000100 */
[----:B--2---:R-:W-:Y:S01]  /*0c20*/  NOP ;  /* 0x0000000000007918 */ /* 0x004fe20000000000 */
.L_x_13:
[----:B------:R-:W2:Y:S01]  /*0c30*/  SHFL.IDX PT, R2, R183, RZ, 0x1f ;  /* 0x00001fffb7027589 */ /* 0x000ea200000e0000 */
[----:B------:R-:W1:Y:S01]  /*0c40*/  S2UR UR44, SR_CgaCtaId ;  /* 0x00000000002c79c3 */ /* 0x000e620000008800 */
[----:B------:R-:W-:Y:S01]  /*0c50*/  NOP ;  /* 0x0000000000007918 */ /* 0x000fe20000000000 */
[----:B--2---:R-:W-:-:S13]  /*0c60*/  ISETP.NE.AND P0, PT, R2, 0x3, PT ;  /* 0x000000030200780c */ /* 0x004fda0003f05270 */
[----:B-1----:R-:W-:Y:S05]  /*0c70*/  @P0 BRA `(.L_x_14) ;  /* 0x0000000000340947 */ /* 0x002fea0003800000 */
[----:B------:R-:W-:Y:S01]  /*0c80*/  UMOV UR4, 0x400 ;  /* 0x0000040000047882 */ /* 0x000fe20000000000 */
[----:B------:R-:W-:Y:S01]  /*0c90*/  UMOV UR6, 0x20 ;  /* 0x0000002000067882 */ /* 0x000fe20000000000 */
[----:B------:R-:W-:Y:S02]  /*0ca0*/  ULEA UR4, UR44, UR4, 0x18 ;  /* 0x000000042c047291 */ /* 0x000fe4000f8ec0ff */
[----:B------:R-:W-:-:S04]  /*0cb0*/  UIADD3 UR6, UPT, UPT, -UR6, 0x100000, URZ ;  /* 0x0010000006067890 */ /* 0x000fc8000fffe1ff */
[----:B------:R-:W-:Y:S02]  /*0cc0*/  USHF.L.U32 UR7, UR6, 0xb, URZ ;  /* 0x0000000b06077899 */ /* 0x000fe400080006ff */
[----:B------:R-:W-:Y:S01]  /*0cd0*/  USHF.L.U32 UR6, UR6, 0x1, URZ ;  /* 0x0000000106067899 */ /* 0x000fe200080006ff */
[----:B------:R-:W-:Y:S01]  /*0ce0*/  ELECT P0, URZ, PT ;  /* 0x0000000000ff782f */ /* 0x000fe20003800000 */
[----:B------:R-:W1:Y:S10]  /*0cf0*/  FENCE.VIEW.ASYNC.S ;  /* 0x00000000000073c6 */ /* 0x000e740000000000 */
[----:B-1----:R1:W2:Y:S01]  /*0d00*/  SYNCS.EXCH.64 URZ, [UR4+0xf0], UR6 ;  /* 0x0000f00604ff75b2 */ /* 0x0022a20008000100 */
[----:B------:R1:W1:Y:S01]  /*0d10*/  SYNCS.EXCH.64 URZ, [UR4+0x100], UR6 ;  /* 0x0001000604ff75b2 */ /* 0x0002620008000100 */
[----:B------:R1:W1:Y:S01]  /*0d20*/  SYNCS.EXCH.64 URZ, [UR4+0xf8], UR6 ;  /* 0x0000f80604ff75b2 */ /* 0x0002620008000100 */
[----:B------:R1:W1:Y:S01]  /*0d30*/  SYNCS.EXCH.64 URZ, [UR4+0x108], UR6 ;  /* 0x0001080604ff75b2 */ /* 0x0002620008000100 */
[----:B------:R-:W-:Y:S01]  /*0d40*/  NOP ;  /* 0x0000000000007918 */ /* 0x000fe20000000000 */
.L_x_14:
[----:B------:R-:W3:Y:S01]  /*0d50*/  LDCU UR24, c[0x0][0x36c] ;  /* 0x00006d80ff1877ac */ /* 0x000ee20008000800 */
[----:B------:R-:W-:Y:S01]  /*0d60*/  ISETP.NE.OR P3, PT, R0, 0x2, !P3 ;  /* 0x000000020000780c */ /* 0x000fe20005f65670 */
[----:B------:R-:W-:Y:S01]  /*0d70*/  NOP ;  /* 0x0000000000007918 */ /* 0x000fe20000000000 */
[----:B------:R-:W-:Y:S01]  /*0d80*/  LOP3.LUT R0, R198, 0x1f, RZ, 0xc0, !PT ;  /* 0x0000001fc6007812 */ /* 0x000fe200078ec0ff */
[----:B------:R-:W-:Y:S02]  /*0d90*/  UISETP.NE.AND UP4, UPT, UR20, URZ, UPT ;  /* 0x000000ff1400728c */ /* 0x000fe4000bf85270 */
[----:B---3--:R-:W-:-:S09]  /*0da0*/  UISETP.EQ.U32.AND UP0, UPT, UR24, 0x1, UPT ;  /* 0x000000011800788c */ /* 0x008fd2000bf02070 */
[----:B------:R-:W-:Y:S05]  /*0db0*/  BRA.U !UP0, `(.L_x_15) ;  /* 0x0000000108087547 */ /* 0x000fea000b800000 */
[----:B-12-4-:R-:W-:Y:S01]  /*0dc0*/  UCGABAR_ARV ;  /* 0x00000000000079c7 */ /* 0x016fe20008000000 */
[----:B------:R-:W-:Y:S05]  /*0dd0*/  BRA `(.L_x_16) ;  /* 0x0000000000047947 */ /* 0x000fea0003800000 */
.L_x_15:
[----:B-12-4-:R-:W-:Y:S01]  /*0de0*/  NOP ;  /* 0x0000000000007918 */ /* 0x016fe20000000000 */
.L_x_16:
[----:B------:R-:W1:Y:S01]  /*0df0*/  S2UR UR7, SR_CTAID.X ;  /* 0x00000000000779c3 */ /* 0x000e620000002500 */
[----:B------:R-:W-:-:S05]  /*0e00*/  CS2R.32 R3, SR_CgaSize ;  /* 0x0000000000037805 */ /* 0x000fca0000008a00 */
[----:B------:R-:W-:-:S05]  /*0e10*/  IMAD R3, R3, -0xa0, RZ ;  /* 0xffffff6003037824 */ /* 0x000fca00078e02ff */
[----:B------:R-:W-:-:S14]  /*0e20*/  R2UR UR5, R3 ;  /* 0x00000000030572ca */ /* 0x000fdc00000e0000 */
[----:B------:R-:W2:Y:S01]  /*0e30*/  LDCU UR5, c[0x0][UR5+0x2b0] ;  /* 0x00005600050577ac */ /* 0x000ea20008000800 */
[----:B------:R-:W-:-:S05]  /*0e40*/  CS2R.32 R3, SR_CgaSize ;  /* 0x0000000000037805 */ /* 0x000fca0000008a00 */
[----:B------:R-:W-:-:S05]  /*0e50*/  IMAD R3, R3, -0xa0, RZ ;  /* 0xffffff6003037824 */ /* 0x000fca00078e02ff */
[----:B------:R-:W-:-:S14]  /*0e60*/  R2UR UR4, R3 ;  /* 0x00000000030472ca */ /* 0x000fdc00000e0000 */
[----:B------:R-:W3:Y:S01]  /*0e70*/  LDCU UR4, c[0x0][UR4+0x2b4] ;  /* 0x00005680040477ac */ /* 0x000ee20008000800 */
[----:B------:R-:W4:Y:S01]  /*0e80*/  S2UR UR8, SR_CTAID.Y ;  /* 0x00000000000879c3 */ /* 0x000f220000002600 */
[----:B------:R-:W-:-:S05]  /*0e90*/  CS2R.32 R3, SR_CgaSize ;  /* 0x0000000000037805 */ /* 0x000fca0000008a00 */
[----:B------:R-:W-:-:S05]  /*0ea0*/  IMAD R3, R3, -0xa0, RZ ;  /* 0xffffff6003037824 */ /* 0x000fca00078e02ff */
[----:B------:R-:W-:-:S14]  /*0eb0*/  R2UR UR59, R3 ;  /* 0x00000000033b72ca */ /* 0x000fdc00000e0000 */
[----:B------:R-:W3:Y:S01]  /*0ec0*/  LDCU UR59, c[0x0][UR59+0x2a0] ;  /* 0x000054003b3b77ac */ /* 0x000ee20008000800 */
[----:B------:R-:W-:-:S05]  /*0ed0*/  CS2R.32 R3, SR_CgaSize ;  /* 0x0000000000037805 */ /* 0x000fca0000008a00 */
[----:B------:R-:W-:-:S05]  /*0ee0*/  IMAD R3, R3, -0xa0, RZ ;  /* 0xffffff6003037824 */ /* 0x000fca00078e02ff */
[----:B------:R-:W-:-:S14]  /*0ef0*/  R2UR UR58, R3 ;  /* 0x00000000033a72ca */ /* 0x000fdc00000e0000 */
[----:B------:R-:W3:Y:S01]  /*0f00*/  LDCU UR58, c[0x0][UR58+0x2a4] ;  /* 0x000054803a3a77ac */ /* 0x000ee20008000800 */
[----:B------:R-:W3:Y:S01]  /*0f10*/  S2UR UR36, SR_CTAID.Z ;  /* 0x00000000002479c3 */ /* 0x000ee20000002700 */
[----:B------:R-:W3:Y:S01]  /*0f20*/  LDCU UR21, c[0x0][0xb24] ;  /* 0x00016480ff1577ac */ /* 0x000ee20008000800 */
[----:B------:R-:W3:Y:S01]  /*0f30*/  LDCU UR42, c[0x0][0xb24] ;  /* 0x00016480ff2a77ac */ /* 0x000ee20008000800 */
[----:B-1----:R-:W-:Y:S01]  /*0f40*/  I2FP.F32.U32 R3, UR7 ;  /* 0x0000000700037c45 */ /* 0x002fe20008201000 */
[----:B------:R-:W1:Y:S04]  /*0f50*/  LDCU UR23, c[0x0][0xb30] ;  /* 0x00016600ff1777ac */ /* 0x000e680008000800 */
[----:B--2---:R-:W-:Y:S01]  /*0f60*/  FMUL R3, R3, UR5 ;  /* 0x0000000503037c20 */ /* 0x004fe20008400000 */
[----:B------:R-:W-:Y:S01]  /*0f70*/  UMOV UR47, UR7 ;  /* 0x00000007002f7c82 */ /* 0x000fe20008000000 */
[----:B----4-:R-:W-:Y:S01]  /*0f80*/  I2FP.F32.U32 R2, UR8 ;  /* 0x0000000800027c45 */ /* 0x010fe20008201000 */
[----:B------:R-:W-:-:S03]  /*0f90*/  UMOV UR48, UR8 ;  /* 0x0000000800307c82 */ /* 0x000fc60008000000 */
[----:B------:R-:W2:Y:S01]  /*0fa0*/  F2I.U32.TRUNC.NTZ R3, R3 ;  /* 0x0000000300037305 */ /* 0x000ea2000020f000 */
[----:B---3--:R-:W-:Y:S01]  /*0fb0*/  FMUL R2, R2, UR4 ;  /* 0x0000000402027c20 */ /* 0x008fe20008400000 */
[----:B------:R-:W-:-:S04]  /*0fc0*/  ULOP3.LUT UR4, UR44, 0x1, URZ, 0xc0, !UPT ;  /* 0x000000012c047892 */ /* 0x000fc8000f8ec0ff */
[----:B------:R-:W-:Y:S02]  /*0fd0*/  UISETP.NE.U32.AND UP5, UPT, UR4, 0x1, UPT ;  /* 0x000000010400788c */ /* 0x000fe4000bfa5070 */
[----:B------:R-:W3:Y:S02]  /*0fe0*/  F2I.U32.TRUNC.NTZ R2, R2 ;  /* 0x0000000200027305 */ /* 0x000ee4000020f000 */
[----:B------:R-:W-:Y:S01]  /*0ff0*/  USEL UR4, URZ, 0x1400, UP5 ;  /* 0x00001400ff047887 */ /* 0x000fe2000a800000 */
[----:B--2---:R-:W-:Y:S02]  /*1000*/  R2UR UR6, R3 ;  /* 0x00000000030672ca */ /* 0x004fe400000e0000 */
[----:B---3--:R-:W-:Y:S02]  /*1010*/  R2UR UR5, R2 ;  /* 0x00000000020572ca */ /* 0x008fe400000e0000 */
[----:B------:R-:W-:-:S09]  /*1020*/  PRMT R2, RZ, 0x7610, R2 ;  /* 0x00007610ff027816 */ /* 0x000fd20000000002 */
[----:B------:R-:W-:-:S04]  /*1030*/  UIADD3 UR6, UPT, UPT, -UR6, URZ, URZ ;  /* 0x000000ff06067290 */ /* 0x000fc8000fffe1ff */
[----:B------:R-:W-:Y:S02]  /*1040*/  UIMAD UR59, UR59, UR6, UR7 ;  /* 0x000000063b3b72a4 */ /* 0x000fe4000f8e0207 */
[----:B------:R-:W-:-:S04]  /*1050*/  UIADD3 UR5, UPT, UPT, -UR5, URZ, URZ ;  /* 0x000000ff05057290 */ /* 0x000fc8000fffe1ff */
[----:B------:R-:W-:Y:S01]  /*1060*/  UIMAD UR58, UR58, UR5, UR8 ;  /* 0x000000053a3a72a4 */ /* 0x000fe2000f8e0208 */
[----:B-1----:R-:W-:Y:S11]  /*1070*/  BRA.U UP4, `(.L_x_17) ;  /* 0x0000000104247547 */ /* 0x002ff6000b800000 */
[----:B------:R-:W-:-:S04]  /*1080*/  UISETP.NE.AND UP0, UPT, UR58, URZ, UPT ;  /* 0x000000ff3a00728c */ /* 0x000fc8000bf05270 */
[----:B------:R-:W-:Y:S02]  /*1090*/  USEL UR5, URZ, 0x2, UP0 ;  /* 0x00000002ff057887 */ /* 0x000fe40008000000 */
[----:B------:R-:W-:-:S04]  /*10a0*/  UISETP.NE.AND UP0, UPT, UR58, URZ, UPT ;  /* 0x000000ff3a00728c */ /* 0x000fc8000bf05270 */
[----:B------:R-:W-:-:S04]  /*10b0*/  UISETP.EQ.OR UP0, UPT, UR59, URZ, !UP0 ;  /* 0x000000ff3b00728c */ /* 0x000fc8000c702670 */
[----:B------:R-:W-:Y:S02]  /*10c0*/  USEL UR6, URZ, 0x1, !UP0 ;  /* 0x00000001ff067887 */ /* 0x000fe4000c000000 */
[----:B------:R-:W-:-:S04]  /*10d0*/  UISETP.NE.AND UP0, UPT, UR59, 0x1, UPT ;  /* 0x000000013b00788c */ /* 0x000fc8000bf05270 */
[----:B------:R-:W-:-:S04]  /*10e0*/  USEL UR5, UR5, 0x2, UP0 ;  /* 0x0000000205057887 */ /* 0x000fc80008000000 */
[----:B------:R-:W-:-:S06]  /*10f0*/  UIADD3 UR5, UPT, UPT, UR6, UR5, URZ ;  /* 0x0000000506057290 */ /* 0x000fcc000fffe0ff */
[----:B------:R-:W-:-:S07]  /*1100*/  MOV R2, UR5 ;  /* 0x0000000500027c02 */ /* 0x000fce0008000f00 */
.L_x_17:
[----:B------:R-:W-:-:S09]  /*1110*/  UISETP.GE.AND UP0, UPT, UR21, 0x1, UPT ;  /* 0x000000011500788c */ /* 0x000fd2000bf06270 */
[----:B------:R-:W-:Y:S05]  /*1120*/  BRA.U !UP0, `(.L_x_18) ;  /* 0x0000000108d07547 */ /* 0x000fea000b800000 */
[----:B------:R-:W1:Y:S01]  /*1130*/  LDCU UR22, c[0x0][0xb0c] ;  /* 0x00016180ff1677ac */ /* 0x000e620008000800 */
[----:B------:R-:W2:Y:S01]  /*1140*/  LDCU.128 UR16, c[0x0][0xb10] ;  /* 0x00016200ff1077ac */ /* 0x000ea20008000c00 */
[----:B------:R-:W3:Y:S01]  /*1150*/  LDCU UR7, c[0x0][0x370] ;  /* 0x00006e00ff0777ac */ /* 0x000ee20008000800 */
[----:B------:R-:W-:Y:S02]  /*1160*/  UISETP.NE.AND UP1, UPT, UR21, 0x1, UPT ;  /* 0x000000011500788c */ /* 0x000fe4000bf25270 */
[----:B-1----:R-:W-:Y:S02]  /*1170*/  UISETP.NE.AND UP0, UPT, UR22, 0x1, UPT ;  /* 0x000000011600788c */ /* 0x002fe4000bf05270 */
[----:B--2---:R-:W-:Y:S02]  /*1180*/  UIMAD.WIDE.U32 UR10, UR47, UR16, URZ ;  /* 0x000000102f0a72a5 */ /* 0x004fe4000f8e00ff */
[----:B---3--:R-:W-:-:S05]  /*1190*/  UIMAD.WIDE.U32 UR8, UR7, UR16, URZ ;  /* 0x00000010070872a5 */ /* 0x008fca000f8e00ff */
[----:B------:R-:W-:Y:S01]  /*11a0*/  UMOV UR6, UR11 ;  /* 0x0000000b00067c82 */ /* 0x000fe20008000000 */
[----:B------:R-:W-:Y:S02]  /*11b0*/  UIMAD.WIDE.U32 UR10, UR48, UR19, URZ ;  /* 0x00000013300a72a5 */ /* 0x000fe4000f8e00ff */
[----:B------:R-:W-:Y:S01]  /*11c0*/  USHF.R.U32.HI UR6, URZ, UR17, UR6 ;  /* 0x00000011ff067299 */ /* 0x000fe20008011606 */
[----:B------:R-:W-:Y:S02]  /*11d0*/  UMOV UR8, UR9 ;  /* 0x0000000900087c82 */ /* 0x000fe40008000000 */
[----:B------:R-:W-:Y:S02]  /*11e0*/  @UP0 USHF.R.U32.HI UR7, URZ, UR17, UR8 ;  /* 0x00000011ff070299 */ /* 0x000fe40008011608 */
[----:B------:R-:W1:Y:S01]  /*11f0*/  LDCU UR8, c[0x0][0x374] ;  /* 0x00006e80ff0877ac */ /* 0x000e620008000800 */
[----:B------:R-:W2:Y:S01]  /*1200*/  LDCU UR9, c[0x0][0xb20] ;  /* 0x00016400ff0977ac */ /* 0x000ea20008000800 */
[----:B------:R-:W-:-:S02]  /*1210*/  UMOV UR5, UR11 ;  /* 0x0000000b00057c82 */ /* 0x000fc40008000000 */
[----:B------:R-:W3:Y:S01]  /*1220*/  LDCU.64 UR10, c[0x0][0xb28] ;  /* 0x00016500ff0a77ac */ /* 0x000ee20008000a00 */
[----:B------:R-:W-:Y:S02]  /*1230*/  USEL UR6, UR47, UR6, !UP0 ;  /* 0x000000062f067287 */ /* 0x000fe4000c000000 */
[----:B------:R-:W-:Y:S02]  /*1240*/  UISETP.NE.AND UP0, UPT, UR18, 0x1, UPT ;  /* 0x000000011200788c */ /* 0x000fe4000bf05270 */
[----:B-1----:R-:W-:Y:S02]  /*1250*/  UIMAD.WIDE.U32 UR12, UR8, UR19, URZ ;  /* 0x00000013080c72a5 */ /* 0x002fe4000f8e00ff */
[----:B--2---:R-:W-:-:S05]  /*1260*/  USHF.R.U32.HI UR5, URZ, UR9, UR5 ;  /* 0x00000009ff057299 */ /* 0x004fca0008011605 */
[----:B------:R-:W-:Y:S01]  /*1270*/  UMOV UR12, UR13 ;  /* 0x0000000d000c7c82 */ /* 0x000fe20008000000 */
[----:B------:R-:W-:Y:S02]  /*1280*/  USEL UR5, UR48, UR5, !UP0 ;  /* 0x0000000530057287 */ /* 0x000fe4000c000000 */
[----:B------:R-:W-:Y:S02]  /*1290*/  @UP0 USHF.R.U32.HI UR8, URZ, UR9, UR12 ;  /* 0x00000009ff080299 */ /* 0x000fe4000801160c */
[----:B---3--:R-:W-:Y:S02]  /*12a0*/  UIMAD.WIDE.U32 UR14, UR7, UR10, URZ ;  /* 0x0000000a070e72a5 */ /* 0x008fe4000f8e00ff */
[----:B------:R-:W-:-:S05]  /*12b0*/  UIMAD.WIDE.U32 UR12, UR8, UR10, URZ ;  /* 0x0000000a080c72a5 */ /* 0x000fca000f8e00ff */
[----:B------:R-:W-:Y:S02]  /*12c0*/  UMOV UR14, UR15 ;  /* 0x0000000f000e7c82 */ /* 0x000fe40008000000 */
[----:B------:R-:W-:Y:S01]  /*12d0*/  UMOV UR12, UR13 ;  /* 0x0000000d000c7c82 */ /* 0x000fe20008000000 */
[----:B------:R-:W-:Y:S02]  /*12e0*/  @UP1 USHF.R.U32.HI UR7, URZ, UR11, UR14 ;  /* 0x0000000bff071299 */ /* 0x000fe4000801160e */
[----:B------:R-:W-:Y:S02]  /*12f0*/  @UP1 USHF.R.U32.HI UR8, URZ, UR11, UR12 ;  /* 0x0000000bff081299 */ /* 0x000fe4000801160c */
[----:B------:R-:W-:Y:S02]  /*1300*/  UIMAD.WIDE.U32 UR12, UR5, UR10, URZ ;  /* 0x0000000a050c72a5 */ /* 0x000fe4000f8e00ff */
[----:B------:R-:W-:Y:S02]  /*1310*/  UIMAD UR8, UR8, UR21, URZ ;  /* 0x00000015080872a4 */ /* 0x000fe4000f8e02ff */
[----:B------:R-:W-:-:S02]  /*1320*/  UIMAD UR9, UR7, UR21, URZ ;  /* 0x00000015070972a4 */ /* 0x000fc4000f8e02ff */
[----:B------:R-:W-:-:S04]  /*1330*/  UISETP.GE.AND UP0, UPT, UR5, UR8, UPT ;  /* 0x000000080500728c */ /* 0x000fc8000bf06270 */
[----:B------:R-:W-:Y:S02]  /*1340*/  UISETP.GE.OR UP0, UPT, UR6, UR9, UP0 ;  /* 0x000000090600728c */ /* 0x000fe40008706670 */
[----:B------:R-:W-:-:S03]  /*1350*/  UIMAD.WIDE.U32 UR8, UR6, UR10, URZ ;  /* 0x0000000a060872a5 */ /* 0x000fc6000f8e00ff */
[----:B------:R-:W-:Y:S02]  /*1360*/  UMOV UR10, UR13 ;  /* 0x0000000d000a7c82 */ /* 0x000fe40008000000 */
[----:B------:R-:W-:-:S04]  /*1370*/  USHF.R.U32.HI UR10, URZ, UR11, UR10 ;  /* 0x0000000bff0a7299 */ /* 0x000fc8000801160a */
[----:B------:R-:W-:Y:S02]  /*1380*/  USEL UR8, UR5, UR10, !UP1 ;  /* 0x0000000a05087287 */ /* 0x000fe4000c800000 */
[----:B------:R-:W-:Y:S02]  /*1390*/  @!UP0 USHF.R.U32.HI UR9, URZ, UR11, UR9 ;  /* 0x0000000bff098299 */ /* 0x000fe40008011609 */
[----:B------:R-:W-:Y:S02]  /*13a0*/  UIADD3 UR10, UPT, UPT, -UR8, URZ, URZ ;  /* 0x000000ff080a7290 */ /* 0x000fe4000fffe1ff */
[----:B------:R-:W-:Y:S02]  /*13b0*/  @!UP0 USEL UR9, UR6, UR9, !UP1 ;  /* 0x0000000906098287 */ /* 0x000fe4000c800000 */
[----:B------:R-:W-:Y:S02]  /*13c0*/  UIMAD UR10, UR21, UR10, UR5 ;  /* 0x0000000a150a72a4 */ /* 0x000fe4000f8e0205 */
[----:B------:R-:W-:-:S02]  /*13d0*/  UIADD3 UR11, UPT, UPT, -UR6, URZ, URZ ;  /* 0x000000ff060b7290 */ /* 0x000fc4000fffe1ff */
[----:B------:R-:W-:Y:S02]  /*13e0*/  @!UP0 UIMAD UR10, UR10, UR7, UR9 ;  /* 0x000000070a0a82a4 */ /* 0x000fe4000f8e0209 */
[----:B------:R-:W-:Y:S02]  /*13f0*/  @!UP0 UIADD3 UR8, UPT, UPT, UR8, -UR9, URZ ;  /* 0x8000000908088290 */ /* 0x000fe4000fffe0ff */
[----:B------:R-:W-:Y:S02]  /*1400*/  UIADD3 UR7, UPT, UPT, -UR5, URZ, URZ ;  /* 0x000000ff05077290 */ /* 0x000fe4000fffe1ff */
[----:B------:R-:W-:Y:S02]  /*1410*/  @!UP0 UIMAD UR5, UR8, UR21, UR6 ;  /* 0x00000015080582a4 */ /* 0x000fe4000f8e0206 */
[----:B------:R-:W-:Y:S02]  /*1420*/  UIMAD UR48, UR18, UR7, UR48 ;  /* 0x00000007123072a4 */ /* 0x000fe4000f8e0230 */
[----:B------:R-:W-:Y:S01]  /*1430*/  UIMAD UR47, UR22, UR11, UR47 ;  /* 0x0000000b162f72a4 */ /* 0x000fe2000f8e022f */
[----:B------:R-:W-:Y:S01]  /*1440*/  @!UP0 UMOV UR6, UR10 ;  /* 0x0000000a00068c82 */ /* 0x000fe20008000000 */
[----:B------:R-:W-:-:S02]  /*1450*/  UIMAD UR48, UR5, UR18, UR48 ;  /* 0x00000012053072a4 */ /* 0x000fc4000f8e0230 */
[----:B------:R-:W-:-:S12]  /*1460*/  UIMAD UR47, UR6, UR22, UR47 ;  /* 0x00000016062f72a4 */ /* 0x000fd8000f8e022f */
.L_x_18:
[----:B------:R-:W-:-:S09]  /*1470*/  UISETP.NE.AND UP0, UPT, UR23, 0x1, UPT ;  /* 0x000000011700788c */ /* 0x000fd2000bf05270 */
[----:B------:R-:W-:Y:S05]  /*1480*/  BRA.U UP0, `(.L_x_19) ;  /* 0x0000000100447547 */ /* 0x000fea000b800000 */
[----:B------:R-:W1:Y:S01]  /*1490*/  LDCU.128 UR8, c[0x0][0xb10] ;  /* 0x00016200ff0877ac */ /* 0x000e620008000c00 */
[----:B------:R-:W2:Y:S01]  /*14a0*/  LDCU UR12, c[0x0][0xb0c] ;  /* 0x00016180ff0c77ac */ /* 0x000ea20008000800 */
[----:B-1----:R-:W-:Y:S02]  /*14b0*/  UIMAD.WIDE.U32 UR6, UR47, UR8, URZ ;  /* 0x000000082f0672a5 */ /* 0x002fe4000f8e00ff */
[----:B--2---:R-:W-:-:S05]  /*14c0*/  UISETP.NE.AND UP0, UPT, UR12, 0x1, UPT ;  /* 0x000000010c00788c */ /* 0x004fca000bf05270 */
[----:B------:R-:W-:Y:S02]  /*14d0*/  UMOV UR6, UR7 ;  /* 0x0000000700067c82 */ /* 0x000fe40008000000 */
[----:B------:R-:W-:Y:S02]  /*14e0*/  USHF.R.U32.HI UR6, URZ, UR9, UR6 ;  /* 0x00000009ff067299 */ /* 0x000fe40008011606 */
[----:B------:R-:W1:Y:S01]  /*14f0*/  LDCU UR7, c[0x0][0xb20] ;  /* 0x00016400ff0777ac */ /* 0x000e620008000800 */
[----:B------:R-:W-:Y:S02]  /*1500*/  UIMAD.WIDE.U32 UR8, UR48, UR11, URZ ;  /* 0x0000000b300872a5 */ /* 0x000fe4000f8e00ff */
[----:B------:R-:W-:Y:S02]  /*1510*/  USEL UR6, UR47, UR6, !UP0 ;  /* 0x000000062f067287 */ /* 0x000fe4000c000000 */
[----:B------:R-:W-:-:S03]  /*1520*/  UISETP.NE.AND UP0, UPT, UR10, 0x1, UPT ;  /* 0x000000010a00788c */ /* 0x000fc6000bf05270 */
[----:B------:R-:W-:Y:S02]  /*1530*/  UMOV UR5, UR9 ;  /* 0x0000000900057c82 */ /* 0x000fe40008000000 */
[----:B-1----:R-:W-:-:S04]  /*1540*/  USHF.R.U32.HI UR5, URZ, UR7, UR5 ;  /* 0x00000007ff057299 */ /* 0x002fc80008011605 */
[----:B------:R-:W-:-:S04]  /*1550*/  USEL UR5, UR48, UR5, !UP0 ;  /* 0x0000000530057287 */ /* 0x000fc8000c000000 */
[----:B------:R-:W-:Y:S02]  /*1560*/  UIADD3 UR7, UPT, UPT, UR6, -UR5, URZ ;  /* 0x8000000506077290 */ /* 0x000fe4000fffe0ff */
[----:B------:R-:W-:Y:S02]  /*1570*/  UIADD3 UR5, UPT, UPT, -UR6, UR5, URZ ;  /* 0x0000000506057290 */ /* 0x000fe4000fffe1ff */
[----:B------:R-:W-:Y:S02]  /*1580*/  UIMAD UR48, UR7, UR10, UR48 ;  /* 0x0000000a073072a4 */ /* 0x000fe4000f8e0230 */
[----:B------:R-:W-:-:S12]  /*1590*/  UIMAD UR47, UR5, UR12, UR47 ;  /* 0x0000000c052f72a4 */ /* 0x000fd8000f8e022f */
.L_x_19:
[----:B------:R-:W-:Y:S02]  /*15a0*/  UISETP.EQ.U32.AND UP0, UPT, UR24, 0x1, UPT ;  /* 0x000000011800788c */ /* 0x000fe4000bf02070 */
[----:B------:R-:W-:-:S07]  /*15b0*/  UISETP.NE.AND UP1, UPT, UR20, 0x2, UPT ;  /* 0x000000021400788c */ /* 0x000fce000bf25270 */
[----:B------:R-:W-:Y:S05]  /*15c0*/  BRA.U !UP0, `(.L_x_20) ;  /* 0x00000001080c7547 */ /* 0x000fea000b800000 */
[----:B------:R-:W-:Y:S01]  /*15d0*/  UCGABAR_WAIT ;  /* 0x0000000000007dc7 */ /* 0x000fe20008000000 */
[----:B------:R-:W-:Y:S01]  /*15e0*/  CCTL.IVALL ;  /* 0x00000000ff00798f */ /* 0x000fe20002000000 */
[----:B------:R-:W-:Y:S05]  /*15f0*/  BRA `(.L_x_21) ;  /* 0x0000000000047947 */ /* 0x000fea0003800000 */
.L_x_20:
[----:B------:R-:W-:Y:S06]  /*1600*/  BAR.SYNC.DEFER_BLOCKING 0x0 ;  /* 0x0000000000007b1d */ /* 0x000fec0000010000 */
.L_x_21:
[----:B------:R-:W-:Y:S05]  /*1610*/  BRA.U UP1, `(.L_x_22) ;  /* 0x0000001501047547 */ /* 0x000fea000b800000 */
[----:B------:R-:W1:Y:S01]  /*1620*/  LDCU UR7, c[0x0][0x38c] ;  /* 0x00007180ff0777ac */ /* 0x000e620008000800 */
[----:B------:R-:W-:Y:S01]  /*1630*/  PLOP3.LUT P1, PT, PT, PT, UP2, 0x80, 0x8 ;  /* 0x000000000008781c */ /* 0x000fe20003f2f028 */
[----:B------:R-:W-:Y:S01]  /*1640*/  IMAD.MOV.U32 R12, RZ, RZ, 0x1 ;  /* 0x00000001ff0c7424 */ /* 0x000fe200078e00ff */
[----:B------:R-:W-:Y:S01]  /*1650*/  ISETP.EQ.OR P2, PT, R0, RZ, P3 ;  /* 0x000000ff0000720c */ /* 0x000fe20001f42670 */
[----:B------:R-:W-:Y:S01]  /*1660*/  UISETP.NE.AND UP0, UPT, UR20, URZ, UPT ;  /* 0x000000ff1400728c */ /* 0x000fe2000bf05270 */
[----:B------:R-:W-:Y:S01]  /*1670*/  PLOP3.LUT P1, PT, P1, PT, PT, 0x8, 0x80 ;  /* 0x000000000080781c */ /* 0x000fe20000f2e170 */
[----:B------:R-:W-:Y:S01]  /*1680*/  USEL UR26, URZ, 0x1, UP6 ;  /* 0x00000001ff1a7887 */ /* 0x000fe2000b000000 */
[----:B------:R-:W-:Y:S01]  /*1690*/  CS2R R10, SRZ ;  /* 0x00000000000a7805 */ /* 0x000fe2000001ff00 */
[----:B------:R-:W-:Y:S01]  /*16a0*/  UMOV UR15, 0x400 ;  /* 0x00000400000f7882 */ /* 0x000fe20000000000 */
[----:B------:R-:W-:Y:S01]  /*16b0*/  IMAD.MOV.U32 R9, RZ, RZ, RZ ;  /* 0x000000ffff097224 */ /* 0x000fe200078e00ff */
[----:B------:R-:W-:Y:S01]  /*16c0*/  USEL UR26, UR26, 0x2, UP0 ;  /* 0x000000021a1a7887 */ /* 0x000fe20008000000 */
[----:B------:R-:W-:Y:S01]  /*16d0*/  IMAD.MOV.U32 R8, RZ, RZ, 0x1 ;  /* 0x00000001ff087424 */ /* 0x000fe200078e00ff */
[----:B------:R-:W-:Y:S01]  /*16e0*/  ULEA UR15, UR44, UR15, 0x18 ;  /* 0x0000000f2c0f7291 */ /* 0x000fe2000f8ec0ff */
[----:B------:R-:W2:Y:S01]  /*16f0*/  LDCU UR40, c[0x0][0x370] ;  /* 0x00006e00ff2877ac */ /* 0x000ea20008000800 */
[----:B-1----:R-:W-:Y:S01]  /*1700*/  UIADD3 UR6, UPT, UPT, UR7, 0x3f, URZ ;  /* 0x0000003f07067890 */ /* 0x002fe2000fffe0ff */
[----:B------:R-:W1:Y:S03]  /*1710*/  LDCU.64 UR28, c[0x0][0x348] ;  /* 0x00006900ff1c77ac */ /* 0x000e660008000a00 */
[----:B------:R-:W-:-:S02]  /*1720*/  USHF.R.S32.HI UR5, URZ, 0x1f, UR6 ;  /* 0x0000001fff057899 */ /* 0x000fc40008011406 */
[----:B------:R-:W-:Y:S02]  /*1730*/  USHF.R.U32.HI UR46, URZ, 0x6, UR4 ;  /* 0x00000006ff2e7899 */ /* 0x000fe40008011604 */
[----:B------:R-:W-:Y:S02]  /*1740*/  ULEA.HI UR5, UR5, UR6, URZ, 0x6 ;  /* 0x0000000605057291 */ /* 0x000fe4000f8f30ff */
[----:B------:R-:W-:Y:S02]  /*1750*/  UIADD3 UR6, UPT, UPT, UR7, -0x1, URZ ;  /* 0xffffffff07067890 */ /* 0x000fe4000fffe0ff */
[----:B------:R-:W-:Y:S02]  /*1760*/  USHF.R.S32.HI UR43, URZ, 0x6, UR5 ;  /* 0x00000006ff2b7899 */ /* 0x000fe40008011405 */
[----:B------:R-:W-:Y:S02]  /*1770*/  UISETP.GE.U32.AND UP1, UPT, UR6, -0x7f, UPT ;  /* 0xffffff810600788c */ /* 0x000fe4000bf26070 */
[----:B------:R-:W-:-:S02]  /*1780*/  UISETP.LT.U32.AND UP0, UPT, UR43, 0x6, UPT ;  /* 0x000000062b00788c */ /* 0x000fc4000bf01070 */
[----:B------:R-:W-:Y:S02]  /*1790*/  UIADD3 UR5, UPT, UPT, UR15, 0x2800, URZ ;  /* 0x000028000f057890 */ /* 0x000fe4000fffe0ff */
[----:B------:R-:W-:Y:S02]  /*17a0*/  USEL UR41, UR43, 0x6, UP0 ;  /* 0x000000062b297887 */ /* 0x000fe40008000000 */
[----:B------:R-:W-:Y:S02]  /*17b0*/  @UP5 UIADD3 UR5, UPT, UPT, UR15, URZ, URZ ;  /* 0x000000ff0f055290 */ /* 0x000fe4000fffe0ff */
[----:B------:R-:W-:Y:S02]  /*17c0*/  UIADD3 UR21, UPT, UPT, UR41, -0x1, URZ ;  /* 0xffffffff29157890 */ /* 0x000fe4000fffe0ff */
[----:B------:R-:W-:Y:S02]  /*17d0*/  @UP1 UIADD3 UR21, UPT, UPT, UR41, URZ, URZ ;  /* 0x000000ff29151290 */ /* 0x000fe4000fffe0ff */
[----:B------:R-:W-:Y:S01]  /*17e0*/  UIADD3 UR49, UPT, UPT, UR7, 0x7e, URZ ;  /* 0x0000007e07317890 */ /* 0x000fe2000fffe0ff */
[----:B------:R-:W3:Y:S01]  /*17f0*/  LDCU UR39, c[0x0][0x374] ;  /* 0x00006e80ff2777ac */ /* 0x000ee20008000800 */
[----:B------:R-:W-:-:S02]  /*1800*/  UIADD3 UR5, UPT, UPT, UR5, 0x16400, URZ ;  /* 0x0001640005057890 */ /* 0x000fc4000fffe0ff */
[----:B------:R-:W-:Y:S02]  /*1810*/  UIADD3 UR45, UPT, UPT, UR43, -UR41, URZ ;  /* 0x800000292b2d7290 */ /* 0x000fe4000fffe0ff */
[----:B------:R-:W-:Y:S01]  /*1820*/  UIADD3 UR21, UPT, UPT, UR21, 0x1, URZ ;  /* 0x0000000115157890 */ /* 0x000fe2000fffe0ff */
[----:B-12---:R-:W-:-:S11]  /*1830*/  UMOV UR13, URZ ;  /* 0x000000ff000d7c82 */ /* 0x006fd60008000000 */
.L_x_42:
[----:B------:R-:W-:-:S09]  /*1840*/  UISETP.NE.AND UP0, UPT, UR44, URZ, UPT ;  /* 0x000000ff2c00728c */ /* 0x000fd2000bf05270 */
[----:B-1----:R-:W-:Y:S05]  /*1850*/  BRA.U UP0, `(.L_x_23) ;  /* 0x0000000100287547 */ /* 0x002fea000b800000 */
[----:B------:R-:W-:Y:S02]  /*1860*/  LEA R0, R9, UR15, 0x3 ;  /* 0x0000000f09007c11 */ /* 0x000fe4000f8e18ff */
[----:B------:R-:W-:-:S04]  /*1870*/  SHF.L.U32 R3, R8, 0x1f, RZ ;  /* 0x0000001f08037819 */ /* 0x000fc800000006ff */
[----:B------:R-:W1:Y:S02]  /*1880*/  SYNCS.PHASECHK.TRANS64.TRYWAIT P0, [R0+URZ+0x100], R3 ;  /* 0x00010003000075a7 */ /* 0x000e6400080011ff */
[----:B-1----:R-:W-:Y:S05]  /*1890*/  @!P0 BRA `(.L_x_24) ;  /* 0x0000006800588947 */ /* 0x002fea0003800000 */
.L_x_115:
[----:B------:R2:W-:Y:S01]  /*18a0*/  SYNCS.ARRIVE.TRANS64.A1T0 RZ, [R0+URZ+0xf0], RZ ;  /* 0x0000f0ff00ff79a7 */ /* 0x0005e200081000ff */
[----:B------:R-:W-:-:S05]  /*18b0*/  VIADD R9, R9, 0x1 ;  /* 0x0000000109097836 */ /* 0x000fca0000000000 */
[----:B------:R-:W-:-:S04]  /*18c0*/  ISETP.NE.AND P0, PT, R9, 0x2, PT ;  /* 0x000000020900780c */ /* 0x000fc80003f05270 */
[----:B-1----:R-:W-:Y:S02]  /*18d0*/  SEL R3, RZ, 0x1, P0 ;  /* 0x00000001ff037807 */ /* 0x002fe40000000000 */
[----:B------:R-:W-:Y:S02]  /*18e0*/  SEL R9, R9, RZ, P0 ;  /* 0x000000ff09097207 */ /* 0x000fe40000000000 */
[----:B------:R-:W-:-:S07]  /*18f0*/  LOP3.LUT R8, R8, R3, RZ, 0x3c, !PT ;  /* 0x0000000308087212 */ /* 0x000fce00078e3cff */
.L_x_23:
[----:B------:R-:W-:Y:S01]  /*1900*/  ULEA UR6, UR13, UR15, 0x3 ;  /* 0x0000000f0d067291 */ /* 0x000fe2000f8e18ff */
[----:B--2---:R-:W-:Y:S01]  /*1910*/  SHF.L.U32 R0, R12, 0x1f, RZ ;  /* 0x0000001f0c007819 */ /* 0x004fe200000006ff */
[----:B------:R-:W-:Y:S02]  /*1920*/  UISETP.GE.U32.AND UP0, UPT, UR49, 0x7f, UPT ;  /* 0x0000007f3100788c */ /* 0x000fe4000bf06070 */
[----:B------:R-:W-:Y:S02]  /*1930*/  USHF.L.U32 UR35, UR47, 0x6, URZ ;  /* 0x000000062f237899 */ /* 0x000fe400080006ff */
[----:B------:R-:W-:Y:S01]  /*1940*/  UIMAD UR19, UR48, 0xa0, UR46 ;  /* 0x000000a0301378a4 */ /* 0x000fe2000f8e022e */
[----:B------:R-:W-:Y:S02]  /*1950*/  UMOV UR14, URZ ;  /* 0x000000ff000e7c82 */ /* 0x000fe40008000000 */
[----:B------:R1:W2:Y:S02]  /*1960*/  SYNCS.PHASECHK.TRANS64.TRYWAIT P0, [UR6+0x30], R0 ;  /* 0x00003000ff0075a7 */ /* 0x0002a40008001106 */
[----:B------:R-:W-:Y:S07]  /*1970*/  BRA.U !UP0, `(.L_x_25) ;  /* 0x0000000108c07547 */ /* 0x000fee000b800000 */
[----:B------:R-:W-:Y:S01]  /*1980*/  UMOV UR8, URZ ;  /* 0x000000ff00087c82 */ /* 0x000fe20008000000 */
[----:B------:R-:W-:-:S05]  /*1990*/  UMOV UR7, UR13 ;  /* 0x0000000d00077c82 */ /* 0x000fca0008000000 */
.L_x_31:
[----:B--2---:R-:W-:Y:S01]  /*19a0*/  @!P3 MOV R2, 0x7000 ;  /* 0x000070000002b802 */ /* 0x004fe20000000f00 */
[----:B----4-:R-:W-:Y:S01]  /*19b0*/  ULEA UR33, UR7, UR15, 0x3 ;  /* 0x0000000f07217291 */ /* 0x010fe2000f8e18ff */
[----:B-12---:R-:W-:Y:S11]  /*19c0*/  @P0 BRA `(.L_x_26) ;  /* 0x00000000000c0947 */ /* 0x006ff60003800000 */
[----:B------:R-:W-:Y:S04]  /*19d0*/  SHF.L.U32 R3, R12, 0x1f, RZ ;  /* 0x0000001f0c037819 */ /* 0x000fe800000006ff */
[----:B------:R-:W2:Y:S02]  /*19e0*/  SYNCS.PHASECHK.TRANS64.TRYWAIT P0, [UR33+0x30], R3 ;  /* 0x00003003ff0075a7 */ /* 0x000ea40008001121 */
[----:B--2---:R-:W-:Y:S05]  /*19f0*/  @!P0 BRA `(.L_x_27) ;  /* 0x0000006800148947 */ /* 0x004fea0003800000 */
.L_x_26:
[----:B------:R2:W-:Y:S01]  /*1a00*/  @!P3 SYNCS.ARRIVE.TRANS64 RZ, [UR33], R2 ;  /* 0x00000002ffffb9a7 */ /* 0x0005e20008000021 */
[----:B------:R-:W-:Y:S04]  /*1a10*/  ULOP3.LUT UR6, UR26, 0x2, URZ, 0xfc, !UPT ;  /* 0x000000021a067892 */ /* 0x000fe8000f8efcff */
[----:B------:R-:W-:Y:S09]  /*1a20*/  UISETP.NE.AND UP0, UPT, UR6, 0x2, UPT ;  /* 0x000000020600788c */ /* 0x000ff2000bf05270 */
[----:B------:R-:W-:Y:S05]  /*1a30*/  BRA.U UP0, `(.L_x_28) ;  /* 0x0000000100047547 */ /* 0x000fea000b800000 */
[----:B---3--:R-:W-:Y:S05]  /*1a40*/  BPT.TRAP 0x1 ;  /* 0x000000040000795c */ /* 0x008fea0000300000 */
.L_x_28:
[----:B------:R-:W-:Y:S04]  /*1a50*/  BSSY.RECONVERGENT B0, `(.L_x_29) ;  /* 0x0000003000007945 */ /* 0x000fe80003800200 */
[----:B------:R-:W-:Y:S05]  /*1a60*/  @P2 BRA `(.L_x_30) ;  /* 0x0000000000042947 */ /* 0x000fea0003800000 */
[----:B---3--:R-:W-:Y:S05]  /*1a70*/  BPT.TRAP 0x1 ;  /* 0x000000040000795c */ /* 0x008fea0000300000 */
.L_x_30:
[----:B---3--:R-:W-:Y:S05]  /*1a80*/  BSYNC.RECONVERGENT B0 ;  /* 0x0000000000007941 */ /* 0x008fea0003800200 */
.L_x_29:
[----:B------:R-:W-:Y:S02]  /*1a90*/  UIADD3 UR6, UPT, UPT, UR7, 0x1, URZ ;  /* 0x0000000107067890 */ /* 0x000fe4000fffe0ff */
[----:B------:R-:W-:Y:S02]  /*1aa0*/  UIADD3 UR22, UP1, UPT, UR28, 0x80, URZ ;  /* 0x000000801c167890 */ /* 0x000fe4000ff3e0ff */
[----:B------:R-:W-:Y:S02]  /*1ab0*/  UISETP.NE.AND UP0, UPT, UR6, 0x6, UPT ;  /* 0x000000060600788c */ /* 0x000fe4000bf05270 */
[----:B------:R-:W-:Y:S02]  /*1ac0*/  ULEA UR32, UR7, UR15, 0xd ;  /* 0x0000000f07207291 */ /* 0x000fe4000f8e68ff */
[----:B------:R-:W-:Y:S02]  /*1ad0*/  USEL UR9, URZ, 0x1, UP0 ;  /* 0x00000001ff097887 */ /* 0x000fe40008000000 */
[----:B------:R-:W-:Y:S02]  /*1ae0*/  USEL UR13, UR6, URZ, UP0 ;  /* 0x000000ff060d7287 */ /* 0x000fe40008000000 */
[----:B------:R-:W-:Y:S02]  /*1af0*/  USHF.L.U32 UR34, UR8, 0x6, URZ ;  /* 0x0000000608227899 */ /* 0x000fe400080006ff */
[----:B------:R-:W-:Y:S01]  /*1b00*/  ULEA UR6, UR13, UR15, 0x3 ;  /* 0x0000000f0d067291 */ /* 0x000fe2000f8e18ff */
[----:B------:R-:W-:Y:S01]  /*1b10*/  LOP3.LUT R12, R12, UR9, RZ, 0x3c, !PT ;  /* 0x000000090c0c7c12 */ /* 0x000fe2000f8e3cff */
[----:B------:R-:W-:Y:S02]  /*1b20*/  UIADD3.X UR23, UPT, UPT, URZ, UR29, URZ, UP1, !UPT ;  /* 0x0000001dff177290 */ /* 0x000fe40008ffe4ff */
[----:B------:R-:W-:Y:S01]  /*1b30*/  UIADD3 UR32, UPT, UPT, UR32, 0xa400, URZ ;  /* 0x0000a40020207890 */ /* 0x000fe2000fffe0ff */
[----:B-1----:R-:W-:Y:S01]  /*1b40*/  SHF.L.U32 R0, R12, 0x1f, RZ ;  /* 0x0000001f0c007819 */ /* 0x002fe200000006ff */
[----:B------:R-:W-:Y:S02]  /*1b50*/  UIADD3 UR10, UP0, UPT, UR28, 0x180, URZ ;  /* 0x000001801c0a7890 */ /* 0x000fe4000ff1e0ff */
[----:B------:R-:W-:Y:S01]  /*1b60*/  UIADD3 UR8, UPT, UPT, UR8, 0x1, URZ ;  /* 0x0000000108087890 */ /* 0x000fe2000fffe0ff */
[----:B------:R4:W1:Y:S01]  /*1b70*/  SYNCS.PHASECHK.TRANS64.TRYWAIT P0, [UR6+0x30], R0 ;  /* 0x00003000ff0075a7 */ /* 0x0008620008001106 */
[----:B------:R-:W-:Y:S02]  /*1b80*/  UIMAD UR6, UR7, 0x2800, UR4 ;  /* 0x00002800070678a4 */ /* 0x000fe4000f8e0204 */
[----:B------:R-:W-:Y:S02]  /*1b90*/  UIADD3.X UR11, UPT, UPT, URZ, UR29, URZ, UP0, !UPT ;  /* 0x0000001dff0b7290 */ /* 0x000fe400087fe4ff */
[----:B------:R-:W-:Y:S01]  /*1ba0*/  ULEA UR6, UR6, UR15, 0x1 ;  /* 0x0000000f06067291 */ /* 0x000fe2000f8e08ff */
[----:B------:R-:W-:Y:S01]  /*1bb0*/  UMOV UR24, 0x0 ;  /* 0x0000000000187882 */ /* 0x000fe20000000000 */
[----:B------:R-:W-:Y:S02]  /*1bc0*/  UMOV UR25, 0x10000000 ;  /* 0x1000000000197882 */ /* 0x000fe40000000000 */
[----:B------:R-:W-:Y:S01]  /*1bd0*/  UIADD3 UR16, UPT, UPT, UR6, 0x16400, URZ ;  /* 0x0001640006107890 */ /* 0x000fe2000fffe0ff */
[----:B------:R4:W-:Y:S01]  /*1be0*/  UTMALDG.3D [UR32], [UR22], desc[UR24] ;  /* 0x00001820160075b4 */ /* 0x0009e20008011000 */
[----:B------:R-:W-:Y:S01]  /*1bf0*/  UISETP.NE.AND UP0, UPT, UR8, UR21, UPT ;  /* 0x000000150800728c */ /* 0x000fe2000bf05270 */
[----:B------:R-:W-:Y:S01]  /*1c00*/  UMOV UR6, 0x30000 ;  /* 0x0003000000067882 */ /* 0x000fe20000000000 */
[----:B------:R-:W-:Y:S01]  /*1c10*/  UMOV UR20, UR36 ;  /* 0x0000002400147c82 */ /* 0x000fe20008000000 */
[----:B------:R-:W-:Y:S01]  /*1c20*/  UMOV UR17, UR33 ;  /* 0x0000002100117c82 */ /* 0x000fe20008000000 */
[----:B------:R-:W-:Y:S01]  /*1c30*/  UMOV UR18, UR34 ;  /* 0x0000002200127c82 */ /* 0x000fe20008000000 */
[----:B------:R-:W-:Y:S02]  /*1c40*/  UMOV UR14, UR21 ;  /* 0x00000015000e7c82 */ /* 0x000fe40008000000 */
[----:B------:R4:W-:Y:S01]  /*1c50*/  UTMALDG.3D.MULTICAST [UR16], [UR10], UR6, desc[UR24] ;  /* 0x000018100a0073b4 */ /* 0x0009e20008011806 */
[----:B------:R-:W-:Y:S01]  /*1c60*/  UMOV UR7, UR13 ;  /* 0x0000000d00077c82 */ /* 0x000fe20008000000 */
[----:B------:R-:W-:Y:S05]  /*1c70*/  BRA.U UP0, `(.L_x_31) ;  /* 0xfffffffd00487547 */ /* 0x000fea000b83ffff */
.L_x_25:
[----:B----4-:R-:W-:Y:S01]  /*1c80*/  ULEA UR6, UR13, UR15, 0x3 ;  /* 0x0000000f0d067291 */ /* 0x010fe2000f8e18ff */
[----:B-1----:R-:W-:Y:S01]  /*1c90*/  SHF.L.U32 R0, R12, 0x1f, RZ ;  /* 0x0000001f0c007819 */ /* 0x002fe200000006ff */
[----:B------:R-:W-:Y:S01]  /*1ca0*/  @!P1 SYNCS.ARRIVE.TRANS64.A1T0 RZ, [UR15+0x88], RZ ;  /* 0x000088ffffff99a7 */ /* 0x000fe2000810000f */
[----:B------:R-:W-:-:S06]  /*1cb0*/  UISETP.GT.AND UP0, UPT, UR43, UR41, UPT ;  /* 0x000000292b00728c */ /* 0x000fcc000bf04270 */
[----:B--2---:R1:W2:Y:S03]  /*1cc0*/  SYNCS.PHASECHK.TRANS64.TRYWAIT P0, [UR6+0x30], R0 ;  /* 0x00003000ff0075a7 */ /* 0x0042a60008001106 */
[----:B------:R-:W-:Y:S05]  /*1cd0*/  BRA.U !UP0, `(.L_x_32) ;  /* 0x0000000108bc7547 */ /* 0x000fea000b800000 */
[----:B------:R-:W-:Y:S01]  /*1ce0*/  UIADD3 UR27, UPT, UPT, UR45, UR14, URZ ;  /* 0x0000000e2d1b7290 */ /* 0x000fe2000fffe0ff */
[----:B------:R-:W-:-:S11]  /*1cf0*/  UMOV UR6, UR13 ;  /* 0x0000000d00067c82 */ /* 0x000fd60008000000 */
.L_x_38:
[----:B--2---:R-:W-:Y:S01]  /*1d00*/  @!P3 MOV R2, 0x7000 ;  /* 0x000070000002b802 */ /* 0x004fe20000000f00 */
[----:B----4-:R-:W-:Y:S01]  /*1d10*/  ULEA UR9, UR6, UR15, 0x3 ;  /* 0x0000000f06097291 */ /* 0x010fe2000f8e18ff */
[----:B-12---:R-:W-:Y:S11]  /*1d20*/  @P0 BRA `(.L_x_33) ;  /* 0x00000000000c0947 */ /* 0x006ff60003800000 */
[----:B------:R-:W-:Y:S04]  /*1d30*/  SHF.L.U32 R3, R12, 0x1f, RZ ;  /* 0x0000001f0c037819 */ /* 0x000fe800000006ff */
[----:B------:R-:W2:Y:S02]  /*1d40*/  SYNCS.PHASECHK.TRANS64.TRYWAIT P0, [UR9+0x30], R3 ;  /* 0x00003003ff0075a7 */ /* 0x000ea40008001109 */
[----:B--2---:R-:W-:Y:S05]  /*1d50*/  @!P0 BRA `(.L_x_34) ;  /* 0x0000006400548947 */ /* 0x004fea0003800000 */
.L_x_33:
[----:B------:R2:W-:Y:S01]  /*1d60*/  @!P3 SYNCS.ARRIVE.TRANS64 RZ, [UR9], R2 ;  /* 0x00000002ffffb9a7 */ /* 0x0005e20008000009 */
[----:B------:R-:W-:Y:S04]  /*1d70*/  ULOP3.LUT UR7, UR26, 0x2, URZ, 0xfc, !UPT ;  /* 0x000000021a077892 */ /* 0x000fe8000f8efcff */
[----:B------:R-:W-:Y:S09]  /*1d80*/  UISETP.NE.AND UP0, UPT, UR7, 0x2, UPT ;  /* 0x000000020700788c */ /* 0x000ff2000bf05270 */
[----:B------:R-:W-:Y:S05]  /*1d90*/  BRA.U UP0, `(.L_x_35) ;  /* 0x0000000100047547 */ /* 0x000fea000b800000 */
[----:B---3--:R-:W-:Y:S05]  /*1da0*/  BPT.TRAP 0x1 ;  /* 0x000000040000795c */ /* 0x008fea0000300000 */
.L_x_35:
[----:B------:R-:W-:Y:S04]  /*1db0*/  BSSY.RECONVERGENT B0, `(.L_x_36) ;  /* 0x0000003000007945 */ /* 0x000fe80003800200 */
[----:B------:R-:W-:Y:S05]  /*1dc0*/  @P2 BRA `(.L_x_37) ;  /* 0x0000000000042947 */ /* 0x000fea0003800000 */
[----:B---3--:R-:W-:Y:S05]  /*1dd0*/  BPT.TRAP 0x1 ;  /* 0x000000040000795c */ /* 0x008fea0000300000 */
.L_x_37:
[----:B---3--:R-:W-:Y:S05]  /*1de0*/  BSYNC.RECONVERGENT B0 ;  /* 0x0000000000007941 */ /* 0x008fea0003800200 */
.L_x_36:
[----:B------:R-:W-:Y:S02]  /*1df0*/  UIADD3 UR7, UPT, UPT, UR6, 0x1, URZ ;  /* 0x0000000106077890 */ /* 0x000fe4000fffe0ff */
[----:B------:R-:W-:Y:S02]  /*1e00*/  UIADD3 UR22, UP1, UPT, UR28, 0x80, URZ ;  /* 0x000000801c167890 */ /* 0x000fe4000ff3e0ff */
[----:B------:R-:W-:Y:S02]  /*1e10*/  UISETP.NE.AND UP0, UPT, UR7, 0x6, UPT ;  /* 0x000000060700788c */ /* 0x000fe4000bf05270 */
[----:B------:R-:W-:Y:S02]  /*1e20*/  USHF.L.U32 UR10, UR14, 0x6, URZ ;  /* 0x000000060e0a7899 */ /* 0x000fe400080006ff */
[----:B------:R-:W-:Y:S02]  /*1e30*/  USEL UR8, URZ, 0x1, UP0 ;  /* 0x00000001ff087887 */ /* 0x000fe40008000000 */
[----:B------:R-:W-:Y:S02]  /*1e40*/  USEL UR13, UR7, URZ, UP0 ;  /* 0x000000ff070d7287 */ /* 0x000fe40008000000 */
[----:B------:R-:W-:Y:S02]  /*1e50*/  UIADD3.X UR23, UPT, UPT, URZ, UR29, URZ, UP1, !UPT ;  /* 0x0000001dff177290 */ /* 0x000fe40008ffe4ff */
[----:B------:R-:W-:Y:S01]  /*1e60*/  ULEA UR7, UR13, UR15, 0x3 ;  /* 0x0000000f0d077291 */ /* 0x000fe2000f8e18ff */
[----:B------:R-:W-:Y:S01]  /*1e70*/  LOP3.LUT R12, R12, UR8, RZ, 0x3c, !PT ;  /* 0x000000080c0c7c12 */ /* 0x000fe2000f8e3cff */
[----:B------:R-:W-:Y:S02]  /*1e80*/  ULEA UR8, UR6, UR15, 0xd ;  /* 0x0000000f06087291 */ /* 0x000fe4000f8e68ff */
[----:B------:R-:W-:Y:S01]  /*1e90*/  UIADD3 UR24, UP0, UPT, UR28, 0x180, URZ ;  /* 0x000001801c187890 */ /* 0x000fe2000ff1e0ff */
[----:B-1----:R-:W-:Y:S01]  /*1ea0*/  SHF.L.U32 R0, R12, 0x1f, RZ ;  /* 0x0000001f0c007819 */ /* 0x002fe200000006ff */
[----:B------:R-:W-:Y:S02]  /*1eb0*/  UIADD3 UR8, UPT, UPT, UR8, 0xa400, URZ ;  /* 0x0000a40008087890 */ /* 0x000fe4000fffe0ff */
[----:B------:R-:W-:Y:S01]  /*1ec0*/  UIMAD UR16, UR6, 0x5000, UR5 ;  /* 0x00005000061078a4 */ /* 0x000fe2000f8e0205 */
[----:B------:R4:W1:Y:S01]  /*1ed0*/  SYNCS.PHASECHK.TRANS64.TRYWAIT P0, [UR7+0x30], R0 ;  /* 0x00003000ff0075a7 */ /* 0x0008620008001107 */
[----:B------:R-:W-:Y:S01]  /*1ee0*/  UMOV UR30, 0x0 ;  /* 0x00000000001e7882 */ /* 0x000fe20000000000 */
[----:B------:R-:W-:Y:S01]  /*1ef0*/  UMOV UR31, 0x10000000 ;  /* 0x10000000001f7882 */ /* 0x000fe20000000000 */
[----:B------:R-:W-:Y:S01]  /*1f00*/  UMOV UR11, UR35 ;  /* 0x00000023000b7c82 */ /* 0x000fe20008000000 */
[----:B------:R-:W-:Y:S01]  /*1f10*/  UMOV UR12, UR36 ;  /* 0x00000024000c7c82 */ /* 0x000fe20008000000 */
[----:B------:R-:W-:Y:S01]  /*1f20*/  UIADD3.X UR25, UPT, UPT, URZ, UR29, URZ, UP0, !UPT ;  /* 0x0000001dff197290 */ /* 0x000fe200087fe4ff */
[----:B------:R4:W-:Y:S01]  /*1f30*/  UTMALDG.3D [UR8], [UR22], desc[UR30] ;  /* 0x00001e08160075b4 */ /* 0x0009e20008011000 */
[----:B------:R-:W-:Y:S01]  /*1f40*/  UIADD3 UR14, UPT, UPT, UR14, 0x1, URZ ;  /* 0x000000010e0e7890 */ /* 0x000fe2000fffe0ff */
[----:B------:R-:W-:Y:S01]  /*1f50*/  UMOV UR7, 0x30000 ;  /* 0x0003000000077882 */ /* 0x000fe20000000000 */
[----:B------:R-:W-:Y:S01]  /*1f60*/  UMOV UR20, UR36 ;  /* 0x0000002400147c82 */ /* 0x000fe20008000000 */
[----:B------:R-:W-:Y:S01]  /*1f70*/  UMOV UR17, UR9 ;  /* 0x0000000900117c82 */ /* 0x000fe20008000000 */
[----:B------:R-:W-:Y:S01]  /*1f80*/  UMOV UR18, UR10 ;  /* 0x0000000a00127c82 */ /* 0x000fe20008000000 */
[----:B------:R-:W-:Y:S02]  /*1f90*/  UISETP.NE.AND UP0, UPT, UR14, UR27, UPT ;  /* 0x0000001b0e00728c */ /* 0x000fe4000bf05270 */
[----:B------:R4:W-:Y:S01]  /*1fa0*/  UTMALDG.3D.MULTICAST [UR16], [UR24], UR7, desc[UR30] ;  /* 0x00001e10180073b4 */ /* 0x0009e20008011807 */
[----:B------:R-:W-:Y:S06]  /*1fb0*/  UMOV UR6, UR13 ;  /* 0x0000000d00067c82 */ /* 0x000fec0008000000 */
[----:B------:R-:W-:Y:S05]  /*1fc0*/  BRA.U UP0, `(.L_x_38) ;  /* 0xfffffffd004c7547 */ /* 0x000fea000b83ffff */
.L_x_32:
[C---:B------:R-:W-:Y:S01]  /*1fd0*/  LEA R3, R11.reuse, UR15, 0x3 ;  /* 0x0000000f0b037c11 */ /* 0x040fe2000f8e18ff */
[----:B------:R-:W-:Y:S01]  /*1fe0*/  NOP ;  /* 0x0000000000007918 */ /* 0x000fe20000000000 */
[----:B-1--4-:R-:W-:Y:S02]  /*1ff0*/  SHF.L.U32 R0, R10, 0x1f, RZ ;  /* 0x0000001f0a007819 */ /* 0x012fe400000006ff */
[----:B------:R-:W-:Y:S02]  /*2000*/  LEA R5, R11, UR15, 0x4 ;  /* 0x0000000f0b057c11 */ /* 0x000fe4000f8e20ff */
[----:B--2---:R-:W1:Y:S02]  /*2010*/  SYNCS.PHASECHK.TRANS64.TRYWAIT P0, [R3+URZ+0x90], R0 ;  /* 0x00009000030075a7 */ /* 0x004e6400080011ff */
[----:B-1----:R-:W-:Y:S05]  /*2020*/  @!P0 BRA `(.L_x_39) ;  /* 0x0000006000b88947 */ /* 0x002fea0003800000 */
.L_x_118:
[----:B------:R-:W2:Y:S01]  /*2030*/  LDS.128 R4, [R5+0x120] ;  /* 0x0001200005047984 */ /* 0x000ea20000000c00 */
[----:B------:R-:W-:Y:S01]  /*2040*/  UISETP.GE.AND UP0, UPT, UR42, 0x1, UPT ;  /* 0x000000012a00788c */ /* 0x000fe2000bf06270 */
[----:B------:R-:W-:Y:S01]  /*2050*/  @!PT LDS RZ, [RZ] ;  /* 0x00000000fffff984 */ /* 0x000fe20000000800 */
[----:B------:R-:W-:Y:S01]  /*2060*/  @!PT LDS RZ, [RZ] ;  /* 0x00000000fffff984 */ /* 0x000fe20000000800 */
[----:B------:R-:W-:Y:S01]  /*2070*/  @!PT LDS RZ, [RZ] ;  /* 0x00000000fffff984 */ /* 0x000fe20000000800 */
[----:B------:R-:W-:Y:S01]  /*2080*/  @!PT LDS RZ, [RZ] ;  /* 0x00000000fffff984 */ /* 0x000fe20000000800 */
[----:B------:R4:W-:Y:S06]  /*2090*/  MEMBAR.ALL.CTA ;  /* 0x0000000000007992 */ /* 0x0009ec0000008000 */
[----:B----4-:R-:W4:Y:S01]  /*20a0*/  FENCE.VIEW.ASYNC.S ;  /* 0x00000000000073c6 */ /* 0x010f220000000000 */
[----:B--2---:R-:W-:-:S13]  /*20b0*/  LOP3.LUT P0, RZ, R6, 0x1, RZ, 0xc0, !PT ;  /* 0x0000000106ff7812 */ /* 0x004fda000780c0ff */
[----:B----4-:R-:W-:Y:S01]  /*20c0*/  VOTEU.ANY UP1, P0 ;  /* 0x0000000000ff7886 */ /* 0x010fe20000020100 */
[----:B------:R-:W-:-:S13]  /*20d0*/  PLOP3.LUT P0, PT, PT, PT, UP1, 0x80, 0x8 ;  /* 0x000000000008781c */ /* 0x000fda0003f0f018 */
[----:B-1----:R-:W-:Y:S02]  /*20e0*/  @P0 LOP3.LUT R0, R5, 0xffff, RZ, 0xc0, !PT ;  /* 0x0000ffff05000812 */ /* 0x002fe400078ec0ff */
[----:B------:R-:W-:Y:S02]  /*20f0*/  @P0 MOV R2, R4 ;  /* 0x0000000400020202 */ /* 0x000fe40000000f00 */
[----:B------:R-:W-:Y:S01]  /*2100*/  @P0 R2UR UR7, R0 ;  /* 0x00000000000702ca */ /* 0x000fe200000e0000 */
[----:B------:R-:W-:Y:S01]  /*2110*/  VIADD R0, R3, 0xa0 ;  /* 0x000000a003007836 */ /* 0x000fe20000000000 */
[----:B------:R-:W-:Y:S02]  /*2120*/  @P0 SHF.R.U32.HI R4, RZ, 0x10, R5 ;  /* 0x00000010ff040819 */ /* 0x000fe40000011605 */
[----:B------:R-:W-:Y:S02]  /*2130*/  @P0 R2UR UR8, R2 ;  /* 0x00000000020802ca */ /* 0x000fe400000e0000 */
[----:B------:R-:W-:-:S02]  /*2140*/  PRMT R0, RZ, 0x654, R0 ;  /* 0x00000654ff007816 */ /* 0x000fc40000000000 */
[----:B------:R-:W-:Y:S02]  /*2150*/  @P0 R2UR UR6, R4 ;  /* 0x00000000040602ca */ /* 0x000fe400000e0000 */
[----:B------:R1:W-:Y:S03]  /*2160*/  SYNCS.ARRIVE.TRANS64.RED.A1T0 RZ, [R0+URZ], RZ ;  /* 0x000000ff00ff79a7 */ /* 0x0003e600081004ff */
[----:B------:R-:W-:-:S04]  /*2170*/  @UP1 UMOV UR37, UR7 ;  /* 0x0000000700251c82 */ /* 0x000fc80008000000 */
[----:B------:R-:W-:-:S04]  /*2180*/  @UP1 UMOV UR38, UR8 ;  /* 0x0000000800261c82 */ /* 0x000fc80008000000 */
[----:B------:R-:W-:Y:S01]  /*2190*/  @UP1 UMOV UR36, UR6 ;  /* 0x0000000600241c82 */ /* 0x000fe20008000000 */
[----:B------:R-:W-:Y:S05]  /*21a0*/  BRA.U !UP0, `(.L_x_40) ;  /* 0x0000000108d47547 */ /* 0x000fea000b800000 */
[----:B------:R-:W3:Y:S01]  /*21b0*/  LDCU.128 UR16, c[0x0][0xb10] ;  /* 0x00016200ff1077ac */ /* 0x000ee20008000c00 */
[----:B------:R-:W2:Y:S01]  /*21c0*/  LDCU UR12, c[0x0][0xb20] ;  /* 0x00016400ff0c77ac */ /* 0x000ea20008000800 */
[----:B------:R-:W4:Y:S01]  /*21d0*/  LDCU UR20, c[0x0][0xb0c] ;  /* 0x00016180ff1477ac */ /* 0x000f220008000800 */
[----:B------:R-:W1:Y:S01]  /*21e0*/  LDCU.64 UR10, c[0x0][0xb28] ;  /* 0x00016500ff0a77ac */ /* 0x000e620008000a00 */
[----:B------:R-:W-:Y:S02]  /*21f0*/  UISETP.NE.AND UP3, UPT, UR42, 0x1, UPT ;  /* 0x000000012a00788c */ /* 0x000fe4000bf65270 */
[----:B---3--:R-:W-:Y:S02]  /*2200*/  UIMAD.WIDE.U32 UR8, UR39, UR19, URZ ;  /* 0x00000013270872a5 */ /* 0x008fe4000f8e00ff */
[----:B------:R-:W-:Y:S02]  /*2210*/  UIMAD.WIDE.U32 UR6, UR40, UR16, URZ ;  /* 0x00000010280672a5 */ /* 0x000fe4000f8e00ff */
[----:B------:R-:W-:-:S02]  /*2220*/  UISETP.NE.AND UP0, UPT, UR18, 0x1, UPT ;  /* 0x000000011200788c */ /* 0x000fc4000bf05270 */
[----:B------:R-:W-:Y:S01]  /*2230*/  UIMAD.WIDE.U32 UR30, UR37, UR19, URZ ;  /* 0x00000013251e72a5 */ /* 0x000fe2000f8e00ff */
[----:B------:R-:W-:Y:S02]  /*2240*/  UMOV UR8, UR9 ;  /* 0x0000000900087c82 */ /* 0x000fe40008000000 */
[----:B------:R-:W-:Y:S01]  /*2250*/  UMOV UR6, UR7 ;  /* 0x0000000700067c82 */ /* 0x000fe20008000000 */
[----:B--2---:R-:W-:Y:S02]  /*2260*/  USHF.R.U32.HI UR8, URZ, UR12, UR8 ;  /* 0x0000000cff087299 */ /* 0x004fe40008011608 */
[----:B----4-:R-:W-:Y:S02]  /*2270*/  UISETP.NE.AND UP2, UPT, UR20, 0x1, UPT ;  /* 0x000000011400788c */ /* 0x010fe4000bf45270 */
[----:B------:R-:W-:Y:S02]  /*2280*/  USHF.R.U32.HI UR6, URZ, UR17, UR6 ;  /* 0x00000011ff067299 */ /* 0x000fe40008011606 */
[----:B------:R-:W-:-:S02]  /*2290*/  USEL UR7, UR39, UR8, !UP0 ;  /* 0x0000000827077287 */ /* 0x000fc4000c000000 */
[----:B------:R-:W-:Y:S02]  /*22a0*/  USEL UR8, UR40, UR6, !UP2 ;  /* 0x0000000628087287 */ /* 0x000fe4000d000000 */
[----:B-1----:R-:W-:Y:S01]  /*22b0*/  UIMAD.WIDE.U32 UR22, UR7, UR10, URZ ;  /* 0x0000000a071672a5 */ /* 0x002fe2000f8e00ff */
[----:B------:R-:W-:Y:S01]  /*22c0*/  UMOV UR6, UR31 ;  /* 0x0000001f00067c82 */ /* 0x000fe20008000000 */
[----:B------:R-:W-:Y:S02]  /*22d0*/  UIMAD.WIDE.U32 UR24, UR38, UR16, URZ ;  /* 0x00000010261872a5 */ /* 0x000fe4000f8e00ff */
[----:B------:R-:W-:-:S03]  /*22e0*/  UIMAD.WIDE.U32 UR30, UR8, UR10, URZ ;  /* 0x0000000a081e72a5 */ /* 0x000fc6000f8e00ff */
[----:B------:R-:W-:Y:S01]  /*22f0*/  UMOV UR22, UR23 ;  /* 0x0000001700167c82 */ /* 0x000fe20008000000 */
[----:B------:R-:W-:Y:S02]  /*2300*/  USHF.R.U32.HI UR6, URZ, UR12, UR6 ;  /* 0x0000000cff067299 */ /* 0x000fe40008011606 */
[----:B------:R-:W-:Y:S01]  /*2310*/  @UP3 USHF.R.U32.HI UR7, URZ, UR11, UR22 ;  /* 0x0000000bff073299 */ /* 0x000fe20008011616 */
[----:B------:R-:W-:Y:S01]  /*2320*/  UMOV UR24, UR25 ;  /* 0x0000001900187c82 */ /* 0x000fe20008000000 */
[----:B------:R-:W-:Y:S01]  /*2330*/  UMOV UR30, UR31 ;  /* 0x0000001f001e7c82 */ /* 0x000fe20008000000 */
[----:B------:R-:W-:Y:S02]  /*2340*/  USHF.R.U32.HI UR17, URZ, UR17, UR24 ;  /* 0x00000011ff117299 */ /* 0x000fe40008011618 */
[----:B------:R-:W-:Y:S02]  /*2350*/  USEL UR6, UR37, UR6, !UP0 ;  /* 0x0000000625067287 */ /* 0x000fe4000c000000 */
[----:B------:R-:W-:-:S02]  /*2360*/  @UP3 USHF.R.U32.HI UR8, URZ, UR11, UR30 ;  /* 0x0000000bff083299 */ /* 0x000fc4000801161e */
[----:B------:R-:W-:Y:S02]  /*2370*/  UIMAD UR9, UR42, UR7, URZ ;  /* 0x000000072a0972a4 */ /* 0x000fe4000f8e02ff */
[----:B------:R-:W-:Y:S02]  /*2380*/  USEL UR7, UR38, UR17, !UP2 ;  /* 0x0000001126077287 */ /* 0x000fe4000d000000 */
[----:B------:R-:W-:Y:S02]  /*2390*/  UIMAD UR12, UR42, UR8, URZ ;  /* 0x000000082a0c72a4 */ /* 0x000fe4000f8e02ff */
[----:B------:R-:W-:Y:S02]  /*23a0*/  UISETP.GE.AND UP0, UPT, UR6, UR9, UPT ;  /* 0x000000090600728c */ /* 0x000fe4000bf06270 */
[----:B------:R-:W-:Y:S02]  /*23b0*/  UIMAD.WIDE.U32 UR22, UR6, UR10, URZ ;  /* 0x0000000a061672a5 */ /* 0x000fe4000f8e00ff */
[----:B------:R-:W-:-:S02]  /*23c0*/  UISETP.GE.OR UP0, UPT, UR7, UR12, UP0 ;  /* 0x0000000c0700728c */ /* 0x000fc40008706670 */
[----:B------:R-:W-:Y:S02]  /*23d0*/  UIMAD.WIDE.U32 UR16, UR7, UR10, URZ ;  /* 0x0000000a071072a5 */ /* 0x000fe4000f8e00ff */
[----:B------:R-:W-:Y:S01]  /*23e0*/  UIADD3 UR12, UPT, UPT, -UR6, URZ, URZ ;  /* 0x000000ff060c7290 */ /* 0x000fe2000fffe1ff */
[----:B------:R-:W-:Y:S01]  /*23f0*/  UMOV UR10, UR23 ;  /* 0x00000017000a7c82 */ /* 0x000fe20008000000 */
[----:B------:R-:W-:Y:S02]  /*2400*/  UIADD3 UR14, UPT, UPT, -UR7, URZ, URZ ;  /* 0x000000ff070e7290 */ /* 0x000fe4000fffe1ff */
[----:B------:R-:W-:-:S03]  /*2410*/  USHF.R.U32.HI UR10, URZ, UR11, UR10 ;  /* 0x0000000bff0a7299 */ /* 0x000fc6000801160a */
[----:B------:R-:W-:Y:S01]  /*2420*/  @!UP0 UMOV UR9, UR17 ;  /* 0x0000001100098c82 */ /* 0x000fe20008000000 */
[----:B------:R-:W-:Y:S02]  /*2430*/  UIMAD UR12, UR18, UR12, UR37 ;  /* 0x0000000c120c72a4 */ /* 0x000fe4000f8e0225 */
[----:B------:R-:W-:Y:S02]  /*2440*/  USEL UR10, UR6, UR10, !UP3 ;  /* 0x0000000a060a7287 */ /* 0x000fe4000d800000 */
[----:B------:R-:W-:Y:S02]  /*2450*/  @!UP0 USHF.R.U32.HI UR9, URZ, UR11, UR9 ;  /* 0x0000000bff098299 */ /* 0x000fe40008011609 */
[----:B------:R-:W-:Y:S02]  /*2460*/  UIADD3 UR11, UPT, UPT, -UR10, URZ, URZ ;  /* 0x000000ff0a0b7290 */ /* 0x000fe4000fffe1ff */
[----:B------:R-:W-:Y:S02]  /*2470*/  @!UP0 USEL UR9, UR7, UR9, !UP3 ;  /* 0x0000000907098287 */ /* 0x000fe4000d800000 */
[----:B------:R-:W-:-:S02]  /*2480*/  UIMAD UR11, UR42, UR11, UR6 ;  /* 0x0000000b2a0b72a4 */ /* 0x000fc4000f8e0206 */
[----:B------:R-:W-:Y:S02]  /*2490*/  @!UP0 UIADD3 UR10, UPT, UPT, UR10, -UR9, URZ ;  /* 0x800000090a0a8290 */ /* 0x000fe4000fffe0ff */
[----:B------:R-:W-:Y:S02]  /*24a0*/  @!UP0 UIMAD UR9, UR11, UR8, UR9 ;  /* 0x000000080b0982a4 */ /* 0x000fe4000f8e0209 */
[----:B------:R-:W-:Y:S02]  /*24b0*/  @!UP0 UIMAD UR6, UR42, UR10, UR7 ;  /* 0x0000000a2a0682a4 */ /* 0x000fe4000f8e0207 */
[----:B------:R-:W-:Y:S02]  /*24c0*/  UIMAD UR8, UR20, UR14, UR38 ;  /* 0x0000000e140872a4 */ /* 0x000fe4000f8e0226 */
[----:B------:R-:W-:Y:S01]  /*24d0*/  UIMAD UR37, UR6, UR18, UR12 ;  /* 0x00000012062572a4 */ /* 0x000fe2000f8e020c */
[----:B------:R-:W-:Y:S02]  /*24e0*/  @!UP0 UMOV UR7, UR9 ;  /* 0x0000000900078c82 */ /* 0x000fe40008000000 */
[----:B------:R-:W-:-:S12]  /*24f0*/  UIMAD UR38, UR7, UR20, UR8 ;  /* 0x00000014072672a4 */ /* 0x000fd8000f8e0208 */
.L_x_40:
[----:B------:R-:W2:Y:S02]  /*2500*/  LDCU UR6, c[0x0][0xb30] ;  /* 0x00016600ff0677ac */ /* 0x000ea40008000800 */
[----:B--2---:R-:W-:-:S09]  /*2510*/  UISETP.NE.AND UP0, UPT, UR6, 0x1, UPT ;  /* 0x000000010600788c */ /* 0x004fd2000bf05270 */
[----:B------:R-:W-:Y:S05]  /*2520*/  BRA.U UP0, `(.L_x_41) ;  /* 0x0000000100447547 */ /* 0x000fea000b800000 */
[----:B------:R-:W2:Y:S01]  /*2530*/  LDCU.128 UR16, c[0x0][0xb10] ;  /* 0x00016200ff1077ac */ /* 0x000ea20008000c00 */
[----:B------:R-:W4:Y:S01]  /*2540*/  LDCU UR10, c[0x0][0xb0c] ;  /* 0x00016180ff0a77ac */ /* 0x000f220008000800 */
[----:B------:R-:W1:Y:S01]  /*2550*/  LDCU UR11, c[0x0][0xb20] ;  /* 0x00016400ff0b77ac */ /* 0x000e620008000800 */
[----:B--2---:R-:W-:Y:S02]  /*2560*/  UIMAD.WIDE.U32 UR8, UR38, UR16, URZ ;  /* 0x00000010260872a5 */ /* 0x004fe4000f8e00ff */
[----:B------:R-:W-:Y:S02]  /*2570*/  UIMAD.WIDE.U32 UR6, UR37, UR19, URZ ;  /* 0x00000013250672a5 */ /* 0x000fe4000f8e00ff */
[----:B----4-:R-:W-:Y:S02]  /*2580*/  UISETP.NE.AND UP2, UPT, UR10, 0x1, UPT ;  /* 0x000000010a00788c */ /* 0x010fe4000bf45270 */
[----:B------:R-:W-:Y:S01]  /*2590*/  UISETP.NE.AND UP0, UPT, UR18, 0x1, UPT ;  /* 0x000000011200788c */ /* 0x000fe2000bf05270 */
[----:B------:R-:W-:-:S02]  /*25a0*/  UMOV UR8, UR9 ;  /* 0x0000000900087c82 */ /* 0x000fc40008000000 */
[----:B------:R-:W-:Y:S01]  /*25b0*/  UMOV UR6, UR7 ;  /* 0x0000000700067c82 */ /* 0x000fe20008000000 */
[----:B------:R-:W-:Y:S02]  /*25c0*/  USHF.R.U32.HI UR17, URZ, UR17, UR8 ;  /* 0x00000011ff117299 */ /* 0x000fe40008011608 */
[----:B-1----:R-:W-:Y:S02]  /*25d0*/  USHF.R.U32.HI UR6, URZ, UR11, UR6 ;  /* 0x0000000bff067299 */ /* 0x002fe40008011606 */
[----:B------:R-:W-:Y:S02]  /*25e0*/  USEL UR7, UR38, UR17, !UP2 ;  /* 0x0000001126077287 */ /* 0x000fe4000d000000 */
[----:B------:R-:W-:-:S04]  /*25f0*/  USEL UR6, UR37, UR6, !UP0 ;  /* 0x0000000625067287 */ /* 0x000fc8000c000000 */
[----:B------:R-:W-:Y:S02]  /*2600*/  UIADD3 UR8, UPT, UPT, UR7, -UR6, URZ ;  /* 0x8000000607087290 */ /* 0x000fe4000fffe0ff */
[----:B------:R-:W-:Y:S02]  /*2610*/  UIADD3 UR6, UPT, UPT, -UR7, UR6, URZ ;  /* 0x0000000607067290 */ /* 0x000fe4000fffe1ff */
[----:B------:R-:W-:Y:S02]  /*2620*/  UIMAD UR37, UR8, UR18, UR37 ;  /* 0x00000012082572a4 */ /* 0x000fe4000f8e0225 */
[----:B------:R-:W-:-:S12]  /*2630*/  UIMAD UR38, UR6, UR10, UR38 ;  /* 0x0000000a062672a4 */ /* 0x000fd8000f8e0226 */
.L_x_41:
[----:B------:R-:W-:Y:S01]  /*2640*/  VIADD R11, R11, 0x1 ;  /* 0x000000010b0b7836 */ /* 0x000fe20000000000 */
[----:B------:R-:W-:Y:S01]  /*2650*/  PLOP3.LUT P1, PT, PT, PT, PT, 0x80, 0x8 ;  /* 0x000000000008781c */ /* 0x000fe20003f2f070 */
[----:B------:R-:W-:Y:S02]  /*2660*/  UIADD3 UR47, UPT, UPT, UR38, UR59, URZ ;  /* 0x0000003b262f7290 */ /* 0x000fe4000fffe0ff */
[----:B------:R-:W-:Y:S01]  /*2670*/  UIADD3 UR48, UPT, UPT, UR37, UR58, URZ ;  /* 0x0000003a25307290 */ /* 0x000fe2000fffe0ff */
[----:B------:R-:W-:-:S04]  /*2680*/  ISETP.NE.AND P0, PT, R11, 0x2, PT ;  /* 0x000000020b00780c */ /* 0x000fc80003f05270 */
[----:B------:R-:W-:Y:S02]  /*2690*/  SEL R3, RZ, 0x1, P0 ;  /* 0x00000001ff037807 */ /* 0x000fe40000000000 */
[----:B------:R-:W-:Y:S02]  /*26a0*/  SEL R11, R11, RZ, P0 ;  /* 0x000000ff0b0b7207 */ /* 0x000fe40000000000 */
[----:B------:R-:W-:Y:S01]  /*26b0*/  LOP3.LUT R10, R10, R3, RZ, 0x3c, !PT ;  /* 0x000000030a0a7212 */ /* 0x000fe200078e3cff */
[----:B------:R-:W-:Y:S06]  /*26c0*/  BRA.U UP1, `(.L_x_42) ;  /* 0xfffffff1015c7547 */ /* 0x000fec000b83ffff */
[----:B------:R-:W-:Y:S01]  /*26d0*/  UIADD3 UR15, UPT, UPT, UR15, 0x30, URZ ;  /* 0x000000300f0f7890 */ /* 0x000fe2000fffe0ff */
[----:B------:R-:W-:-:S03]  /*26e0*/  SHF.L.U32 R3, R12, 0x1f, RZ ;  /* 0x0000001f0c037819 */ /* 0x000fc600000006ff */
[----:B------:R-:W-:-:S09]  /*26f0*/  ULEA UR4, UR13, UR15, 0x3 ;  /* 0x0000000f0d047291 */ /* 0x000fd2000f8e18ff */
[----:B------:R-:W2:Y:S02]  /*2700*/  SYNCS.PHASECHK.TRANS64.TRYWAIT P0, [UR4], R3 ;  /* 0x00000003ff0075a7 */ /* 0x000ea40008001104 */
[----:B--2---:R-:W-:Y:S05]  /*2710*/  @!P0 BRA `(.L_x_43) ;  /* 0x0000005c00108947 */ /* 0x004fea0003800000 */
.L_x_120:
[----:B------:R-:W-:-:S04]  /*2720*/  UIADD3 UR4, UPT, UPT, UR13, 0x1, URZ ;  /* 0x000000010d047890 */ /* 0x000fc8000fffe0ff */
[----:B------:R-:W-:-:S04]  /*2730*/  UISETP.NE.AND UP0, UPT, UR4, 0x6, UPT ;  /* 0x000000060400788c */ /* 0x000fc8000bf05270 */
[----:B------:R-:W-:Y:S02]  /*2740*/  USEL UR6, URZ, 0x1, UP0 ;  /* 0x00000001ff067887 */ /* 0x000fe40008000000 */
[----:B------:R-:W-:-:S04]  /*2750*/  USEL UR4, UR4, URZ, UP0 ;  /* 0x000000ff04047287 */ /* 0x000fc80008000000 */
[----:B------:R-:W-:Y:S01]  /*2760*/  ULEA UR5, UR4, UR15, 0x3 ;  /* 0x0000000f04057291 */ /* 0x000fe2000f8e18ff */
[----:B------:R-:W-:-:S04]  /*2770*/  LOP3.LUT R2, R12, UR6, RZ, 0x3c, !PT ;  /* 0x000000060c027c12 */ /* 0x000fc8000f8e3cff */
[----:B-1----:R-:W-:-:S04]  /*2780*/  SHF.L.U32 R3, R2, 0x1f, RZ ;  /* 0x0000001f02037819 */ /* 0x002fc800000006ff */
[----:B------:R-:W1:Y:S02]  /*2790*/  SYNCS.PHASECHK.TRANS64.TRYWAIT P0, [UR5], R3 ;  /* 0x00000003ff0075a7 */ /* 0x000e640008001105 */
[----:B-1----:R-:W-:Y:S05]  /*27a0*/  @!P0 BRA `(.L_x_44) ;  /* 0x0000005c00048947 */ /* 0x002fea0003800000 */
.L_x_122:
        /* <DEDUP_REMOVED lines=9> */
.L_x_124:
        /* <DEDUP_REMOVED lines=9> */
.L_x_126:
        /* <DEDUP_REMOVED lines=9> */
.L_x_128:
[----:B------:R-:W-:-:S04]  /*2960*/  UIADD3 UR4, UPT, UPT, UR4, 0x1, URZ ;  /* 0x0000000104047890 */ /* 0x000fc8000fffe0ff */
[----:B------:R-:W-:-:S04]  /*2970*/  UISETP.NE.AND UP0, UPT, UR4, 0x6, UPT ;  /* 0x000000060400788c */ /* 0x000fc8000bf05270 */
[----:B------:R-:W-:Y:S02]  /*2980*/  USEL UR5, URZ, 0x1, UP0 ;  /* 0x00000001ff057887 */ /* 0x000fe40008000000 */
[----:B------:R-:W-:-:S04]  /*2990*/  USEL UR4, UR4, URZ, UP0 ;  /* 0x000000ff04047287 */ /* 0x000fc80008000000 */
[----:B------:R-:W-:Y:S01]  /*29a0*/  ULEA UR4, UR4, UR15, 0x3 ;  /* 0x0000000f04047291 */ /* 0x000fe2000f8e18ff */
[----:B-1----:R-:W-:-:S04]  /*29b0*/  LOP3.LUT R3, R2, UR5, RZ, 0x3c, !PT ;  /* 0x0000000502037c12 */ /* 0x002fc8000f8e3cff */
[----:B------:R-:W-:Y:S01]  /*29c0*/  SHF.L.U32 R3, R3, 0x1f, RZ ;  /* 0x0000001f03037819 */ /* 0x000fe200000006ff */
[----:B------:R-:W-:-:S07]  /*29d0*/  IMAD.U32 R0, RZ, RZ, UR4 ;  /* 0x00000004ff007e24 */ /* 0x000fce000f8e00ff */
.L_x_48:
[----:B-1----:R1:W2:Y:S02]  /*29e0*/  SYNCS.PHASECHK.TRANS64.TRYWAIT P0, [R0+URZ], R3 ;  /* 0x00000003000075a7 */ /* 0x0022a400080011ff */
[----:B--2---:R-:W-:Y:S05]  /*29f0*/  @!P0 NANOSLEEP.SYNCS 0x989680 ;  /* 0x009896800000895d */ /* 0x004fea0003900000 */
[----:B------:R-:W2:Y:S02]  /*2a00*/  @!P0 SYNCS.PHASECHK.TRANS64 P0, [R0+URZ], R3 ;  /* 0x00000003000085a7 */ /* 0x000ea400080010ff */
[----:B--23--:R-:W-:Y:S05]  /*2a10*/  @P0 EXIT ;  /* 0x000000000000094d */ /* 0x00cfea0003800000 */
[----:B------:R-:W-:Y:S05]  /*2a20*/  BRA `(.L_x_48) ;  /* 0xfffffffc00ec7947 */ /* 0x000fea000383ffff */
.L_x_22:
[----:B------:R-:W-:-:S04]  /*2a30*/  UISETP.NE.AND UP0, UPT, UR44, URZ, UPT ;  /* 0x000000ff2c00728c */ /* 0x000fc8000bf05270 */
[----:B------:R-:W-:-:S09]  /*2a40*/  UISETP.NE.OR UP0, UPT, UR20, 0x1, UP0 ;  /* 0x000000011400788c */ /* 0x000fd20008705670 */
[----:B------:R-:W-:Y:S05]  /*2a50*/  BRA.U UP0, `(.L_x_49) ;  /* 0x0000000500487547 */ /* 0x000fea000b800000 */
[----:B------:R-:W-:Y:S01]  /*2a60*/  ISETP.GE.U32.AND P2, PT, R0, 0x2, PT ;  /* 0x000000020000780c */ /* 0x000fe20003f46070 */
[----:B------:R-:W-:Y:S01]  /*2a70*/  IMAD.MOV.U32 R12, RZ, RZ, 0x1 ;  /* 0x00000001ff0c7424 */ /* 0x000fe200078e00ff */
[----:B------:R-:W-:Y:S02]  /*2a80*/  CS2R R10, SRZ ;  /* 0x00000000000a7805 */ /* 0x000fe4000001ff00 */
[----:B------:R-:W-:Y:S01]  /*2a90*/  CS2R R8, SRZ ;  /* 0x0000000000087805 */ /* 0x000fe2000001ff00 */
[----:B------:R-:W-:Y:S01]  /*2aa0*/  UMOV UR4, 0x400 ;  /* 0x0000040000047882 */ /* 0x000fe20000000000 */
[----:B------:R-:W-:Y:S01]  /*2ab0*/  UMOV UR5, URZ ;  /* 0x000000ff00057c82 */ /* 0x000fe20008000000 */
[----:B------:R-:W-:-:S12]  /*2ac0*/  ULEA UR44, UR44, UR4, 0x18 ;  /* 0x000000042c2c7291 */ /* 0x000fd8000f8ec0ff */
.L_x_53:
[----:B------:R-:W-:Y:S02]  /*2ad0*/  LEA R2, R8, UR44, 0x3 ;  /* 0x0000002c08027c11 */ /* 0x000fe4000f8e18ff */
[----:B------:R-:W-:-:S03]  /*2ae0*/  SHF.L.U32 R5, R9, 0x1f, RZ ;  /* 0x0000001f09057819 */ /* 0x000fc600000006ff */
[----:B------:R-:W-:Y:S01]  /*2af0*/  VIADD R4, R2, 0x100 ;  /* 0x0000010002047836 */ /* 0x000fe20000000000 */
[----:B------:R-:W1:Y:S02]  /*2b00*/  SYNCS.PHASECHK.TRANS64.TRYWAIT P0, [R2+URZ+0xf0], R5 ;  /* 0x0000f005020075a7 */ /* 0x000e6400080011ff */
[----:B-1----:R-:W-:Y:S05]  /*2b10*/  @!P0 BRA `(.L_x_50) ;  /* 0x0000005800888947 */ /* 0x002fea0003800000 */
.L_x_129:
[----:B------:R-:W-:Y:S01]  /*2b20*/  ULEA UR4, UR5, UR44, 0x3 ;  /* 0x0000002c05047291 */ /* 0x000fe2000f8e18ff */
[----:B------:R-:W-:Y:S02]  /*2b30*/  PRMT R4, RZ, 0x654, R4 ;  /* 0x00000654ff047816 */ /* 0x000fe40000000004 */
[----:B-1----:R-:W-:Y:S01]  /*2b40*/  SHF.L.U32 R5, R12, 0x1f, RZ ;  /* 0x0000001f0c057819 */ /* 0x002fe200000006ff */
[----:B------:R-:W-:Y:S01]  /*2b50*/  UIADD3 UR6, UPT, UPT, UR4, 0x90, URZ ;  /* 0x0000009004067890 */ /* 0x000fe2000fffe0ff */
[----:B------:R1:W-:Y:S05]  /*2b60*/  SYNCS.ARRIVE.TRANS64.RED.A1T0 RZ, [R4+URZ], RZ ;  /* 0x000000ff04ff79a7 */ /* 0x0003ea00081004ff */
[----:B------:R-:W-:Y:S01]  /*2b70*/  IMAD.U32 R7, RZ, RZ, UR6 ;  /* 0x00000006ff077e24 */ /* 0x000fe2000f8e00ff */
[----:B------:R-:W2:Y:S04]  /*2b80*/  SYNCS.PHASECHK.TRANS64.TRYWAIT P0, [UR4+0xa0], R5 ;  /* 0x0000a005ff0075a7 */ /* 0x000ea80008001104 */
[----:B------:R-:W-:Y:S01]  /*2b90*/  PRMT R6, R0, 0x654, R7 ;  /* 0x0000065400067816 */ /* 0x000fe20000000007 */
[----:B-1----:R-:W-:Y:S01]  /*2ba0*/  @!P2 IMAD.MOV.U32 R4, RZ, RZ, 0x10 ;  /* 0x00000010ff04a424 */ /* 0x002fe200078e00ff */
[----:B--2---:R-:W-:Y:S06]  /*2bb0*/  @!P0 BRA `(.L_x_51) ;  /* 0x0000005800748947 */ /* 0x004fec0003800000 */
.L_x_131:
[----:B------:R-:W-:Y:S01]  /*2bc0*/  ULEA UR6, UR5, UR44, 0x4 ;  /* 0x0000002c05067291 */ /* 0x000fe2000f8e20ff */
[----:B------:R-:W-:Y:S01]  /*2bd0*/  SEL R3, R6, R3, !P2 ;  /* 0x0000000306037207 */ /* 0x000fe20005000000 */
[----:B------:R-:W-:Y:S01]  /*2be0*/  UIADD3 UR7, UPT, UPT, UR4, 0x90, URZ ;  /* 0x0000009004077890 */ /* 0x000fe2000fffe0ff */
[----:B-1----:R-:W-:Y:S01]  /*2bf0*/  LEA R2, R11, UR44, 0x3 ;  /* 0x0000002c0b027c11 */ /* 0x002fe2000f8e18ff */
[----:B------:R-:W-:Y:S01]  /*2c00*/  UIADD3 UR6, UPT, UPT, UR6, 0x120, URZ ;  /* 0x0000012006067890 */ /* 0x000fe2000fffe0ff */
[----:B------:R-:W-:Y:S01]  /*2c10*/  SHF.L.U32 R5, R10, 0x1f, RZ ;  /* 0x0000001f0a057819 */ /* 0x000fe200000006ff */
[----:B------:R1:W-:Y:S01]  /*2c20*/  @!P2 SYNCS.ARRIVE.TRANS64.RED RZ, [R3+URZ], R4 ;  /* 0x0000000403ffa9a7 */ /* 0x0003e200080004ff */
[----:B------:R-:W-:Y:S01]  /*2c30*/  UIADD3 UR4, UPT, UPT, UR5, 0x1, URZ ;  /* 0x0000000105047890 */ /* 0x000fe2000fffe0ff */
[----:B------:R-:W-:-:S03]  /*2c40*/  VIADD R8, R8, 0x1 ;  /* 0x0000000108087836 */ /* 0x000fc60000000000 */
[----:B------:R-:W-:Y:S02]  /*2c50*/  UISETP.NE.AND UP0, UPT, UR4, 0x2, UPT ;  /* 0x000000020400788c */ /* 0x000fe4000bf05270 */
[----:B------:R-:W-:Y:S06]  /*2c60*/  UGETNEXTWORKID.BROADCAST [UR6], [UR7] ;  /* 0x00000000060073ca */ /* 0x000fec0008000100 */
[----:B------:R-:W-:Y:S01]  /*2c70*/  USEL UR6, URZ, 0x1, UP0 ;  /* 0x00000001ff067887 */ /* 0x000fe20008000000 */
[----:B------:R-:W-:Y:S01]  /*2c80*/  ISETP.NE.AND P0, PT, R8, 0x2, PT ;  /* 0x000000020800780c */ /* 0x000fe20003f05270 */
[----:B------:R-:W-:Y:S01]  /*2c90*/  USEL UR5, UR4, URZ, UP0 ;  /* 0x000000ff04057287 */ /* 0x000fe20008000000 */
[----:B------:R-:W2:Y:S03]  /*2ca0*/  SYNCS.PHASECHK.TRANS64.TRYWAIT P1, [R2+URZ+0x90], R5 ;  /* 0x00009005020075a7 */ /* 0x000ea600080211ff */
[----:B------:R-:W-:Y:S01]  /*2cb0*/  LOP3.LUT R12, R12, UR6, RZ, 0x3c, !PT ;  /* 0x000000060c0c7c12 */ /* 0x000fe2000f8e3cff */
[----:B-12---:R-:W-:Y:S07]  /*2cc0*/  @!P1 BRA `(.L_x_52) ;  /* 0x0000005800489947 */ /* 0x006fee0003800000 */
.L_x_132:
[C---:B------:R-:W-:Y:S01]  /*2cd0*/  LEA R4, R11.reuse, UR44, 0x4 ;  /* 0x0000002c0b047c11 */ /* 0x040fe2000f8e20ff */
[----:B-1----:R-:W-:Y:S01]  /*2ce0*/  VIADD R2, R2, 0xa0 ;  /* 0x000000a002027836 */ /* 0x002fe20000000000 */
[----:B------:R-:W-:Y:S01]  /*2cf0*/  SEL R8, R8, RZ, P0 ;  /* 0x000000ff08087207 */ /* 0x000fe20000000000 */
[----:B------:R-:W-:-:S03]  /*2d00*/  VIADD R11, R11, 0x1 ;  /* 0x000000010b0b7836 */ /* 0x000fc60000000000 */
[----:B------:R-:W1:Y:S01]  /*2d10*/  LDS.128 R4, [R4+0x120] ;  /* 0x0001200004047984 */ /* 0x000e620000000c00 */
[----:B------:R-:W-:Y:S02]  /*2d20*/  PRMT R2, RZ, 0x654, R2 ;  /* 0x00000654ff027816 */ /* 0x000fe40000000002 */
[C---:B------:R-:W-:Y:S01]  /*2d30*/  ISETP.NE.AND P1, PT, R11.reuse, 0x2, PT ;  /* 0x000000020b00780c */ /* 0x040fe20003f25270 */
[----:B------:R-:W-:Y:S01]  /*2d40*/  @!PT LDS RZ, [RZ] ;  /* 0x00000000fffff984 */ /* 0x000fe20000000800 */
[----:B------:R-:W-:Y:S01]  /*2d50*/  @!PT LDS RZ, [RZ] ;  /* 0x00000000fffff984 */ /* 0x000fe20000000800 */
[----:B------:R-:W-:Y:S01]  /*2d60*/  @!PT LDS RZ, [RZ] ;  /* 0x00000000fffff984 */ /* 0x000fe20000000800 */
[----:B------:R-:W-:Y:S01]  /*2d70*/  @!PT LDS RZ, [RZ] ;  /* 0x00000000fffff984 */ /* 0x000fe20000000800 */
[----:B------:R2:W-:Y:S06]  /*2d80*/  MEMBAR.ALL.CTA ;  /* 0x0000000000007992 */ /* 0x0005ec0000008000 */
[----:B--2---:R-:W2:Y:S01]  /*2d90*/  FENCE.VIEW.ASYNC.S ;  /* 0x00000000000073c6 */ /* 0x004ea20000000000 */
[----:B------:R-:W-:Y:S01]  /*2da0*/  SEL R11, R11, RZ, P1 ;  /* 0x000000ff0b0b7207 */ /* 0x000fe20000800000 */
[----:B--2---:R2:W-:Y:S01]  /*2db0*/  SYNCS.ARRIVE.TRANS64.RED.A1T0 RZ, [R2+URZ], RZ ;  /* 0x000000ff02ff79a7 */ /* 0x0045e200081004ff */
[----:B-1----:R-:W-:-:S02]  /*2dc0*/  LOP3.LUT P3, RZ, R6, 0x1, RZ, 0xc0, !PT ;  /* 0x0000000106ff7812 */ /* 0x002fc4000786c0ff */
[----:B------:R-:W-:-:S04]  /*2dd0*/  SEL R5, RZ, 0x1, P1 ;  /* 0x00000001ff057807 */ /* 0x000fc80000800000 */
[----:B------:R-:W-:Y:S02]  /*2de0*/  LOP3.LUT R10, R10, R5, RZ, 0x3c, !PT ;  /* 0x000000050a0a7212 */ /* 0x000fe400078e3cff */
[----:B--2---:R-:W-:-:S04]  /*2df0*/  SEL R2, RZ, 0x1, P0 ;  /* 0x00000001ff027807 */ /* 0x004fc80000000000 */
[----:B------:R-:W-:Y:S01]  /*2e00*/  LOP3.LUT R9, R9, R2, RZ, 0x3c, !PT ;  /* 0x0000000209097212 */ /* 0x000fe200078e3cff */
[----:B------:R-:W-:Y:S06]  /*2e10*/  @P3 BRA `(.L_x_53) ;  /* 0xfffffffc002c3947 */ /* 0x000fec000383ffff */
[----:B------:R-:W-:Y:S01]  /*2e20*/  ULEA UR4, UR5, UR44, 0x3 ;  /* 0x0000002c05047291 */ /* 0x000fe2000f8e18ff */
[----:B------:R-:W-:-:S08]  /*2e30*/  SHF.L.U32 R3, R12, 0x1f, RZ ;  /* 0x0000001f0c037819 */ /* 0x000fd000000006ff */
[----:B------:R-:W1:Y:S02]  /*2e40*/  SYNCS.PHASECHK.TRANS64 P0, [UR4+0xa0], R3 ;  /* 0x0000a003ff0075a7 */ /* 0x000e640008001004 */
[----:B-1----:R-:W-:Y:S05]  /*2e50*/  @P0 BRA `(.L_x_54) ;  /* 0x0000000000080947 */ /* 0x002fea0003800000 */
[----:B------:R-:W1:Y:S02]  /*2e60*/  SYNCS.PHASECHK.TRANS64.TRYWAIT P0, [UR4+0xa0], R3 ;  /* 0x0000a003ff0075a7 */ /* 0x000e640008001104 */
[----:B-1----:R-:W-:Y:S05]  /*2e70*/  @!P0 BRA `(.L_x_55) ;  /* 0x0000005400f08947 */ /* 0x002fea0003800000 */
.L_x_54:
[----:B------:R-:W-:-:S04]  /*2e80*/  UIADD3 UR6, UPT, UPT, UR5, 0x1, URZ ;  /* 0x0000000105067890 */ /* 0x000fc8000fffe0ff */
[----:B------:R-:W-:-:S04]  /*2e90*/  UISETP.NE.AND UP0, UPT, UR6, 0x2, UPT ;  /* 0x000000020600788c */ /* 0x000fc8000bf05270 */
[----:B------:R-:W-:Y:S02]  /*2ea0*/  USEL UR7, URZ, 0x1, UP0 ;  /* 0x00000001ff077887 */ /* 0x000fe40008000000 */
[----:B------:R-:W-:-:S04]  /*2eb0*/  USEL UR6, UR6, URZ, UP0 ;  /* 0x000000ff06067287 */ /* 0x000fc80008000000 */
[----:B------:R-:W-:Y:S01]  /*2ec0*/  ULEA UR6, UR6, UR44, 0x3 ;  /* 0x0000002c06067291 */ /* 0x000fe2000f8e18ff */
[----:B-1----:R-:W-:-:S04]  /*2ed0*/  LOP3.LUT R3, R12, UR7, RZ, 0x3c, !PT ;  /* 0x000000070c037c12 */ /* 0x002fc8000f8e3cff */
[----:B------:R-:W-:-:S04]  /*2ee0*/  SHF.L.U32 R0, R3, 0x1f, RZ ;  /* 0x0000001f03007819 */ /* 0x000fc800000006ff */
[----:B------:R-:W1:Y:S02]  /*2ef0*/  SYNCS.PHASECHK.TRANS64 P0, [UR6+0xa0], R0 ;  /* 0x0000a000ff0075a7 */ /* 0x000e640008001006 */
[----:B-1----:R-:W-:Y:S05]  /*2f00*/  @P0 EXIT ;  /* 0x000000000000094d */ /* 0x002fea0003800000 */
[----:B------:R-:W-:Y:S02]  /*2f10*/  SHF.L.U32 R3, R3, 0x1f, RZ ;  /* 0x0000001f03037819 */ /* 0x000fe400000006ff */
[----:B------:R-:W-:-:S07]  /*2f20*/  MOV R0, UR6 ;  /* 0x0000000600007c02 */ /* 0x000fce0008000f00 */
.L_x_56:
[----:B-1----:R1:W2:Y:S02]  /*2f30*/  SYNCS.PHASECHK.TRANS64.TRYWAIT P0, [R0+URZ+0xa0], R3 ;  /* 0x0000a003000075a7 */ /* 0x0022a400080011ff */
[----:B--2---:R-:W-:Y:S05]  /*2f40*/  @!P0 NANOSLEEP.SYNCS 0x989680 ;  /* 0x009896800000895d */ /* 0x004fea0003900000 */
[----:B------:R-:W2:Y:S02]  /*2f50*/  @!P0 SYNCS.PHASECHK.TRANS64 P0, [R0+URZ+0xa0], R3 ;  /* 0x0000a003000085a7 */ /* 0x000ea400080010ff */
[----:B--2---:R-:W-:Y:S05]  /*2f60*/  @P0 EXIT ;  /* 0x000000000000094d */ /* 0x004fea0003800000 */
[----:B------:R-:W-:Y:S05]  /*2f70*/  BRA `(.L_x_56) ;  /* 0xfffffffc00ec7947 */ /* 0x000fea000383ffff */
.L_x_49:
[----:B------:R-:W-:Y:S05]  /*2f80*/  BRA.U UP4, `(.L_x_57) ;  /* 0x0000000d04d07547 */ /* 0x000fea000b800000 */
[----:B------:R-:W-:Y:S01]  /*2f90*/  UMOV UR4, 0x40 ;  /* 0x0000004000047882 */ /* 0x000fe20000000000 */
[----:B------:R-:W-:Y:S01]  /*2fa0*/  NOP ;  /* 0x0000000000007918 */ /* 0x000fe20000000000 */
[----:B------:R-:W-:-:S03]  /*2fb0*/  ULEA UR5, UR44, UR4, 0x18 ;  /* 0x000000042c057291 */ /* 0x000fc6000f8ec0ff */
[----:B------:R-:W-:Y:S02]  /*2fc0*/  UMOV UR4, 0x400 ;  /* 0x0000040000047882 */ /* 0x000fe40000000000 */
[----:B------:R-:W-:-:S04]  /*2fd0*/  ULEA UR44, UR44, UR4, 0x18 ;  /* 0x000000042c2c7291 */ /* 0x000fc8000f8ec0ff */
[----:B------:R-:W1:Y:S02]  /*2fe0*/  LDS.U8 R0, [UR5+0x1c] ;  /* 0x00001c05ff007984 */ /* 0x000e640008000000 */
[----:B-1----:R-:W-:-:S13]  /*2ff0*/  ISETP.NE.AND P0, PT, R0, RZ, PT ;  /* 0x000000ff0000720c */ /* 0x002fda0003f05270 */
[----:B------:R-:W-:Y:S05]  /*3000*/  @P0 BRA `(.L_x_58) ;  /* 0x0000000000580947 */ /* 0x000fea0003800000 */
[----:B------:R-:W-:-:S13]  /*3010*/  ELECT P0, URZ, PT ;  /* 0x0000000000ff782f */ /* 0x000fda0003800000 */
[----:B------:R-:W-:Y:S05]  /*3020*/  @!P0 BRA `(.L_x_59) ;  /* 0x0000000000608947 */ /* 0x000fea0003800000 */
[----:B------:R-:W-:Y:S01]  /*3030*/  UMOV UR4, 0x10 ;  /* 0x0000001000047882 */ /* 0x000fe20000000000 */
[----:B------:R-:W-:Y:S01]  /*3040*/  HFMA2 R0, -RZ, RZ, 0, 5.9604644775390625e-08 ;  /* 0x00000001ff007431 */ /* 0x000fe200000001ff */
[----:B------:R-:W-:-:S03]  /*3050*/  MOV R3, 0xffff ;  /* 0x0000ffff00037802 */ /* 0x000fc60000000f00 */
[----:B------:R-:W-:Y:S04]  /*3060*/  DEPBAR.LE SB1, 0x36 ;  /* 0x00009d800000791a */ /* 0x000fe80000000000 */
[----:B------:R-:W1:Y:S02]  /*3070*/  UTCATOMSWS.FIND_AND_SET.ALIGN UP0, UR4, UR4 ;  /* 0x00000004000475e3 */ /* 0x000e640008000800 */
[----:B-1----:R-:W-:Y:S01]  /*3080*/  MOV R4, UR4 ;  /* 0x0000000400047c02 */ /* 0x002fe20008000f00 */
[----:B------:R-:W-:Y:S06]  /*3090*/  BRA.U UP0, `(.L_x_60) ;  /* 0x0000000100187547 */ /* 0x000fec000b800000 */
.L_x_61:
[----:B------:R-:W-:Y:S05]  /*30a0*/  NANOSLEEP 0x64 ;  /* 0x000000640000795d */ /* 0x000fea0003800000 */
[----:B------:R-:W-:-:S05]  /*30b0*/  UMOV UR4, 0x10 ;  /* 0x0000001000047882 */ /* 0x000fca0000000000 */
[----:B------:R-:W-:Y:S04]  /*30c0*/  DEPBAR.LE SB1, 0x36 ;  /* 0x00009d800000791a */ /* 0x000fe80000000000 */
[----:B------:R-:W1:Y:S02]  /*30d0*/  UTCATOMSWS.FIND_AND_SET.ALIGN UP0, UR4, UR4 ;  /* 0x00000004000475e3 */ /* 0x000e640008000800 */
[----:B-1----:R-:W-:Y:S01]  /*30e0*/  MOV R4, UR4 ;  /* 0x0000000400047c02 */ /* 0x002fe20008000f00 */
[----:B------:R-:W-:Y:S05]  /*30f0*/  BRA.U !UP0, `(.L_x_61) ;  /* 0xfffffffd08e87547 */ /* 0x000fea000b83ffff */
.L_x_60:
[-C--:B------:R-:W-:Y:S02]  /*3100*/  SHF.L.U32 R3, R3, R4.reuse, RZ ;  /* 0x0000000403037219 */ /* 0x080fe400000006ff */
[----:B------:R-:W-:Y:S01]  /*3110*/  SHF.L.U32 R0, R0, R4, RZ ;  /* 0x0000000400007219 */ /* 0x000fe200000006ff */
[----:B------:R-:W-:Y:S02]  /*3120*/  IMAD.SHL.U32 R4, R4, 0x20, RZ ;  /* 0x0000002004047824 */ /* 0x000fe400078e00ff */
[----:B------:R1:W-:Y:S04]  /*3130*/  ATOMS.OR RZ, [UR5+0x14], R3 ;  /* 0x00001403ffff798c */ /* 0x0003e8000b000005 */
[----:B------:R1:W-:Y:S04]  /*3140*/  ATOMS.OR RZ, [UR5+0x18], R0 ;  /* 0x00001800ffff798c */ /* 0x0003e8000b000005 */
[----:B------:R1:W-:Y:S01]  /*3150*/  STS [UR44+0x140], R4 ;  /* 0x00014004ff007988 */ /* 0x0003e2000800082c */
[----:B------:R-:W-:Y:S05]  /*3160*/  BRA `(.L_x_59) ;  /* 0x0000000000107947 */ /* 0x000fea0003800000 */
.L_x_58:
[----:B------:R-:W-:Y:S02]  /*3170*/  MOV R0, 0xffffffff ;  /* 0xffffffff00007802 */ /* 0x000fe40000000f00 */
[----:B------:R-:W-:-:S03]  /*3180*/  MOV R4, 0x31b0 ;  /* 0x000031b000047802 */ /* 0x000fc60000000f00 */
[----:B------:R1:W-:Y:S04]  /*3190*/  STS [UR44+0x140], R0 ;  /* 0x00014000ff007988 */ /* 0x0003e8000800082c */
[----:B-1---5:R-:W-:Y:S05]  /*31a0*/  CALL.REL.NOINC `($__internal_1_$__cuda_sm10x_tcgen05_guardrail_trap_phase_invalid_during_alloc) ;  /* 0x0000005800847944 */ /* 0x022fea0003c00000 */
.L_x_59:
[----:B------:R-:W-:Y:S05]  /*31b0*/  WARPSYNC.ALL ;  /* 0x0000000000007948 */ /* 0x000fea0003800000 */
[----:B------:R-:W2:Y:S01]  /*31c0*/  S2UR UR4, SR_CgaCtaId ;  /* 0x00000000000479c3 */ /* 0x000ea20000008800 */
[----:B------:R-:W-:Y:S01]  /*31d0*/  UMOV UR27, 0x400 ;  /* 0x00000400001b7882 */ /* 0x000fe20000000000 */
[----:B------:R-:W-:-:S06]  /*31e0*/  NOP ;  /* 0x0000000000007918 */ /* 0x000fcc0000000000 */
[----:B------:R-:W-:Y:S06]  /*31f0*/  BAR.ARV 0x6, 0xa0 ;  /* 0x0182800000007b1d */ /* 0x000fec0000002000 */
[----:B------:R-:W3:Y:S01]  /*3200*/  LDCU UR5, c[0x0][0x38c] ;  /* 0x00007180ff0577ac */ /* 0x000ee20008000800 */
[----:B------:R-:W-:Y:S01]  /*3210*/  LOP3.LUT R2, R2, 0xffff, RZ, 0xc0, !PT ;  /* 0x0000ffff02027812 */ /* 0x000fe200078ec0ff */
[----:B------:R-:W-:Y:S01]  /*3220*/  IMAD.MOV.U32 R11, RZ, RZ, 0x1 ;  /* 0x00000001ff0b7424 */ /* 0x000fe200078e00ff */
[----:B------:R-:W-:Y:S01]  /*3230*/  CS2R R8, SRZ ;  /* 0x0000000000087805 */ /* 0x000fe2000001ff00 */
[----:B------:R-:W4:Y:S01]  /*3240*/  LDCU UR7, c[0x0][0x38c] ;  /* 0x00007180ff0777ac */ /* 0x000f220008000800 */
[----:B------:R-:W-:Y:S01]  /*3250*/  R2UR UR28, R2 ;  /* 0x00000000021c72ca */ /* 0x000fe200000e0000 */
[----:B------:R-:W-:Y:S01]  /*3260*/  IMAD.MOV.U32 R10, RZ, RZ, RZ ;  /* 0x000000ffff0a7224 */ /* 0x000fe200078e00ff */
[----:B------:R-:W-:Y:S01]  /*3270*/  UMOV UR30, URZ ;  /* 0x000000ff001e7c82 */ /* 0x000fe20008000000 */
[----:B------:R-:W-:Y:S01]  /*3280*/  UMOV UR23, URZ ;  /* 0x000000ff00177c82 */ /* 0x000fe20008000000 */
[----:B--2---:R-:W-:Y:S01]  /*3290*/  ULEA UR27, UR4, UR27, 0x18 ;  /* 0x0000001b041b7291 */ /* 0x004fe2000f8ec0ff */
[----:B------:R-:W-:Y:S01]  /*32a0*/  UMOV UR38, 0x0 ;  /* 0x0000000000267882 */ /* 0x000fe20000000000 */
[----:B------:R-:W-:-:S02]  /*32b0*/  UMOV UR39, 0x4280490 ;  /* 0x0428049000277882 */ /* 0x000fc40000000000 */
[----:B------:R-:W-:Y:S02]  /*32c0*/  UIADD3 UR4, UPT, UPT, UR27, 0xa400, URZ ;  /* 0x0000a4001b047890 */ /* 0x000fe4000fffe0ff */
[----:B------:R-:W-:Y:S02]  /*32d0*/  UIADD3 UR6, UPT, UPT, UR27, 0x16400, URZ ;  /* 0x000164001b067890 */ /* 0x000fe4000fffe0ff */
[----:B---3--:R-:W-:Y:S01]  /*32e0*/  UIADD3 UR5, UPT, UPT, UR5, 0x3f, URZ ;  /* 0x0000003f05057890 */ /* 0x008fe2000fffe0ff */
[----:B-1----:R-:W1:Y:S01]  /*32f0*/  LDS R0, [UR27+0x140] ;  /* 0x0001401bff007984 */ /* 0x002e620008000800 */
[----:B------:R-:W-:Y:S01]  /*3300*/  UMOV UR36, 0x0 ;  /* 0x0000000000247882 */ /* 0x000fe20000000000 */
[----:B------:R-:W-:Y:S01]  /*3310*/  UMOV UR37, 0x4280490 ;  /* 0x0428049000257882 */ /* 0x000fe20000000000 */
[----:B------:R-:W-:Y:S02]  /*3320*/  USHF.R.S32.HI UR40, URZ, 0x1f, UR5 ;  /* 0x0000001fff287899 */ /* 0x000fe40008011405 */
[----:B----4-:R-:W-:-:S02]  /*3330*/  UISETP.GE.AND UP4, UPT, UR7, 0x1, UPT ;  /* 0x000000010700788c */ /* 0x010fc4000bf86270 */
[----:B------:R-:W-:Y:S02]  /*3340*/  ULEA.HI UR40, UR40, UR5, URZ, 0x6 ;  /* 0x0000000528287291 */ /* 0x000fe4000f8f30ff */
[----:B------:R-:W-:Y:S02]  /*3350*/  USHF.R.U32.HI UR5, URZ, 0x4, UR4 ;  /* 0x00000004ff057899 */ /* 0x000fe40008011604 */
[----:B------:R-:W-:Y:S02]  /*3360*/  USHF.R.S32.HI UR40, URZ, 0x6, UR40 ;  /* 0x00000006ff287899 */ /* 0x000fe40008011428 */
[----:B------:R-:W-:Y:S02]  /*3370*/  USHF.R.U32.HI UR4, URZ, 0x4, UR6 ;  /* 0x00000004ff047899 */ /* 0x000fe40008011606 */
[----:B------:R-:W-:Y:S02]  /*3380*/  UISETP.LT.AND UP0, UPT, UR40, 0x1, UPT ;  /* 0x000000012800788c */ /* 0x000fe4000bf01270 */
[----:B------:R-:W-:-:S02]  /*3390*/  ULOP3.LUT UR5, UR5, 0x3fff, URZ, 0xc0, !UPT ;  /* 0x00003fff05057892 */ /* 0x000fc4000f8ec0ff */
[----:B------:R-:W-:Y:S02]  /*33a0*/  ULOP3.LUT UR4, UR4, 0x3fff, URZ, 0xc0, !UPT ;  /* 0x00003fff04047892 */ /* 0x000fe4000f8ec0ff */
[----:B------:R-:W-:Y:S02]  /*33b0*/  USEL UR41, UR40, 0x1, !UP0 ;  /* 0x0000000128297887 */ /* 0x000fe4000c000000 */
[----:B------:R-:W-:Y:S02]  /*33c0*/  ULOP3.LUT UR29, UR5, 0x10000, URZ, 0xfc, !UPT ;  /* 0x00010000051d7892 */ /* 0x000fe4000f8efcff */
[----:B------:R-:W-:Y:S02]  /*33d0*/  ULOP3.LUT UR4, UR4, 0x10000, URZ, 0xfc, !UPT ;  /* 0x0001000004047892 */ /* 0x000fe4000f8efcff */
[----:B------:R-:W-:Y:S01]  /*33e0*/  UIADD3 UR41, UPT, UPT, -UR41, URZ, URZ ;  /* 0x000000ff29297290 */ /* 0x000fe2000fffe1ff */
[----:B------:R-:W-:Y:S01]  /*33f0*/  UMOV UR34, 0x0 ;  /* 0x0000000000227882 */ /* 0x000fe20000000000 */
[----:B------:R-:W-:Y:S01]  /*3400*/  UMOV UR35, 0x4280490 ;  /* 0x0428049000237882 */ /* 0x000fe20000000000 */
[----:B------:R-:W-:Y:S01]  /*3410*/  UMOV UR32, 0x0 ;  /* 0x0000000000207882 */ /* 0x000fe20000000000 */
[----:B------:R-:W-:Y:S01]  /*3420*/  UMOV UR33, 0x4280490 ;  /* 0x0428049000217882 */ /* 0x000fe20000000000 */
[----:B-1----:R-:W-:-:S15]  /*3430*/  R2UR UR42, R0 ;  /* 0x00000000002a72ca */ /* 0x002fde00000e0000 */
.L_x_68:
[----:B------:R-:W-:Y:S02]  /*3440*/  LEA R0, R10, UR27, 0x3 ;  /* 0x0000001b0a007c11 */ /* 0x000fe4000f8e18ff */
[----:B------:R-:W-:Y:S02]  /*3450*/  SHF.L.U32 R5, R9, 0x1f, RZ ;  /* 0x0000001f09057819 */ /* 0x000fe400000006ff */
[----:B------:R-:W-:Y:S01]  /*3460*/  PLOP3.LUT P0, PT, PT, PT, UP4, 0x80, 0x8 ;  /* 0x000000000008781c */ /* 0x000fe20003f0f048 */
[----:B------:R-:W-:Y:S01]  /*3470*/  VIADD R3, R0, 0xa0 ;  /* 0x000000a000037836 */ /* 0x000fe20000000000 */
[----:B-1----:R-:W1:Y:S02]  /*3480*/  SYNCS.PHASECHK.TRANS64.TRYWAIT P1, [R0+URZ+0x90], R5 ;  /* 0x00009005000075a7 */ /* 0x002e6400080211ff */
[----:B-1-3--:R-:W-:Y:S09]  /*3490*/  @!P1 BRA `(.L_x_62) ;  /* 0x0000005000809947 */ /* 0x00aff20003800000 */
.L_x_134:
[----:B------:R-:W-:Y:S01]  /*34a0*/  LEA R4, R10, UR27, 0x4 ;  /* 0x0000001b0a047c11 */ /* 0x000fe2000f8e20ff */
[----:B------:R-:W-:Y:S01]  /*34b0*/  @UP4 ULEA UR5, UR23, UR27, 0x3 ;  /* 0x0000001b17054291 */ /* 0x000fe2000f8e18ff */
[----:B------:R-:W-:Y:S01]  /*34c0*/  PLOP3.LUT P2, PT, PT, PT, PT, 0x80, 0x8 ;  /* 0x000000000008781c */ /* 0x000fe20003f4f070 */
[----:B------:R-:W-:Y:S01]  /*34d0*/  ULEA UR31, UR30, UR27, 0x3 ;  /* 0x0000001b1e1f7291 */ /* 0x000fe2000f8e18ff */
[----:B------:R-:W-:Y:S02]  /*34e0*/  PRMT R3, RZ, 0x654, R3 ;  /* 0x00000654ff037816 */ /* 0x000fe40000000003 */
[----:B-1----:R-:W1:Y:S01]  /*34f0*/  LDS.128 R4, [R4+0x120] ;  /* 0x0001200004047984 */ /* 0x002e620000000c00 */
[----:B------:R-:W-:Y:S02]  /*3500*/  @P0 SHF.L.U32 R2, R8, 0x1f, RZ ;  /* 0x0000001f08020819 */ /* 0x000fe400000006ff */
[----:B------:R-:W-:Y:S01]  /*3510*/  SHF.L.U32 R0, R11, 0x1f, RZ ;  /* 0x0000001f0b007819 */ /* 0x000fe200000006ff */
[----:B------:R-:W-:Y:S01]  /*3520*/  @!PT LDS RZ, [RZ] ;  /* 0x00000000fffff984 */ /* 0x000fe20000000800 */
[----:B------:R-:W-:Y:S01]  /*3530*/  @!PT LDS RZ, [RZ] ;  /* 0x00000000fffff984 */ /* 0x000fe20000000800 */
[----:B------:R-:W-:Y:S01]  /*3540*/  @!PT LDS RZ, [RZ] ;  /* 0x00000000fffff984 */ /* 0x000fe20000000800 */
[----:B------:R-:W-:Y:S01]  /*3550*/  @!PT LDS RZ, [RZ] ;  /* 0x00000000fffff984 */ /* 0x000fe20000000800 */
[----:B------:R2:W-:Y:S06]  /*3560*/  MEMBAR.ALL.CTA ;  /* 0x0000000000007992 */ /* 0x0005ec0000008000 */
[----:B--2---:R-:W2:Y:S02]  /*3570*/  FENCE.VIEW.ASYNC.S ;  /* 0x00000000000073c6 */ /* 0x004ea40000000000 */
[----:B--2---:R2:W-:Y:S01]  /*3580*/  SYNCS.ARRIVE.TRANS64.RED.A1T0 RZ, [R3+URZ], RZ ;  /* 0x000000ff03ff79a7 */ /* 0x0045e200081004ff */
[----:B------:R2:W3:Y:S01]  /*3590*/  @P0 SYNCS.PHASECHK.TRANS64.TRYWAIT P2, [UR5], R2 ;  /* 0x00000002ff0005a7 */ /* 0x0004e20008041105 */
[----:B------:R-:W-:Y:S01]  /*35a0*/  ULEA.HI UR5, UR30, UR30, URZ, 0x1 ;  /* 0x0000001e1e057291 */ /* 0x000fe2000f8f08ff */
[----:B-1----:R-:W-:-:S03]  /*35b0*/  LOP3.LUT P1, RZ, R6, 0x1, RZ, 0xc0, !PT ;  /* 0x0000000106ff7812 */ /* 0x002fc6000782c0ff */
[----:B------:R-:W-:Y:S02]  /*35c0*/  ULOP3.LUT UR6, UR5, 0xffe, URZ, 0xc0, !UPT ;  /* 0x00000ffe05067892 */ /* 0x000fe4000f8ec0ff */
[----:B------:R-:W-:Y:S02]  /*35d0*/  USHF.R.U32.HI UR22, URZ, 0x1, UR5 ;  /* 0x00000001ff167899 */ /* 0x000fe40008011605 */
[----:B------:R-:W-:Y:S02]  /*35e0*/  UIADD3 UR5, UPT, UPT, -UR6, UR30, URZ ;  /* 0x0000001e06057290 */ /* 0x000fe4000fffe1ff */
[----:B------:R-:W-:-:S04]  /*35f0*/  UIMAD UR22, UR22, 0xa0, UR42 ;  /* 0x000000a0161678a4 */ /* 0x000fc8000f8e022a */
[----:B------:R-:W-:Y:S01]  /*3600*/  ULEA UR22, UR5, UR22, 0x14 ;  /* 0x0000001605167291 */ /* 0x000fe2000f8ea0ff */
[----:B------:R-:W1:Y:S02]  /*3610*/  SYNCS.PHASECHK.TRANS64.TRYWAIT P0, [UR31+0xd0], R0 ;  /* 0x0000d000ff0075a7 */ /* 0x000e64000800111f */
[----:B-123--:R-:W-:Y:S09]  /*3620*/  @!P0 BRA `(.L_x_63) ;  /* 0x0000005000308947 */ /* 0x00eff20003800000 */
.L_x_136:
[----:B------:R-:W-:Y:S01]  /*3630*/  IADD3 R10, PT, PT, R10, 0x1, RZ ;  /* 0x000000010a0a7810 */ /* 0x000fe20007ffe0ff */
[----:B------:R-:W-:Y:S06]  /*3640*/  BRA.U !UP4, `(.L_x_64) ;  /* 0x000000010cc07547 */ /* 0x000fec000b800000 */
[----:B------:R-:W-:Y:S01]  /*3650*/  UPLOP3.LUT UP2, UPT, UPT, UPT, UPT, 0x40, 0x4 ;  /* 0x000000000004789c */ /* 0x000fe20003f4e870 */
[----:B------:R-:W-:Y:S01]  /*3660*/  UMOV UR25, UR41 ;  /* 0x0000002900197c82 */ /* 0x000fe20008000000 */
[----:B------:R-:W-:Y:S01]  /*3670*/  UMOV UR24, UR40 ;  /* 0x0000002800187c82 */ /* 0x000fe20008000000 */
[----:B------:R-:W-:-:S08]  /*3680*/  UMOV UR5, UR23 ;  /* 0x0000001700057c82 */ /* 0x000fd00008000000 */
.L_x_67:
[----:B------:R-:W-:Y:S02]  /*3690*/  UIADD3 UR25, UPT, UPT, UR25, 0x1, URZ ;  /* 0x0000000119197890 */ /* 0x000fe4000fffe0ff */
[----:B--2---:R-:W-:Y:S02]  /*36a0*/  ULEA UR7, UR5, UR27, 0x3 ;  /* 0x0000001b05077291 */ /* 0x004fe4000f8e18ff */
[----:B------:R-:W-:Y:S01]  /*36b0*/  UISETP.NE.AND UP3, UPT, UR25, URZ, UPT ;  /* 0x000000ff1900728c */ /* 0x000fe2000bf65270 */
[----:B---3--:R-:W-:Y:S10]  /*36c0*/  @P2 BRA `(.L_x_65) ;  /* 0x00000000000c2947 */ /* 0x008ff40003800000 */
[----:B-1----:R-:W-:Y:S04]  /*36d0*/  SHF.L.U32 R3, R8, 0x1f, RZ ;  /* 0x0000001f08037819 */ /* 0x002fe800000006ff */
[----:B------:R-:W1:Y:S02]  /*36e0*/  SYNCS.PHASECHK.TRANS64.TRYWAIT P0, [UR7], R3 ;  /* 0x00000003ff0075a7 */ /* 0x000e640008001107 */
[----:B-1----:R-:W-:Y:S05]  /*36f0*/  @!P0 BRA `(.L_x_66) ;  /* 0x0000005000148947 */ /* 0x002fea0003800000 */
.L_x_65:
[----:B------:R-:W-:Y:S01]  /*3700*/  UISETP.NE.AND UP0, UPT, UR24, 0x1, UPT ;  /* 0x000000011800788c */ /* 0x000fe2000bf05270 */
[----:B------:R-:W-:Y:S01]  /*3710*/  PLOP3.LUT P2, PT, PT, PT, PT, 0x80, 0x8 ;  /* 0x000000000008781c */ /* 0x000fe20003f4f070 */
[----:B------:R-:W-:Y:S02]  /*3720*/  UIADD3 UR6, UPT, UPT, UR5, 0x1, URZ ;  /* 0x0000000105067890 */ /* 0x000fe4000fffe0ff */
[----:B------:R-:W-:Y:S02]  /*3730*/  UIADD3 UR26, UPT, UPT, UR7, 0x30, URZ ;  /* 0x00000030071a7890 */ /* 0x000fe4000fffe0ff */
[----:B------:R-:W-:Y:S01]  /*3740*/  UISETP.NE.AND UP1, UPT, UR6, 0x6, UPT ;  /* 0x000000060600788c */ /* 0x000fe2000bf25270 */
[----:B------:R-:W-:Y:S01]  /*3750*/  PLOP3.LUT P0, PT, PT, PT, UP0, 0x80, 0x8 ;  /* 0x000000000008781c */ /* 0x000fe20003f0f008 */
[----:B------:R-:W-:Y:S02]  /*3760*/  UIADD3 UR24, UPT, UPT, UR24, -0x1, URZ ;  /* 0xffffffff18187890 */ /* 0x000fe4000fffe0ff */
[----:B------:R-:W-:Y:S02]  /*3770*/  USEL UR8, URZ, 0x1, UP1 ;  /* 0x00000001ff087887 */ /* 0x000fe40008800000 */
[----:B------:R-:W-:Y:S01]  /*3780*/  USEL UR23, UR6, URZ, UP1 ;  /* 0x000000ff06177287 */ /* 0x000fe20008800000 */
[----:B------:R-:W-:Y:S01]  /*3790*/  UMOV UR7, 0x40004040 ;  /* 0x4000404000077882 */ /* 0x000fe20000000000 */
[----:B------:R-:W-:Y:S02]  /*37a0*/  UMOV UR9, 0x40004040 ;  /* 0x4000404000097882 */ /* 0x000fe40000000000 */
[----:B------:R-:W-:Y:S01]  /*37b0*/  @UP0 ULEA UR6, UR23, UR27, 0x3 ;  /* 0x0000001b17060291 */ /* 0x000fe2000f8e18ff */
[----:B------:R-:W-:Y:S01]  /*37c0*/  LOP3.LUT R8, R8, UR8, RZ, 0x3c, !PT ;  /* 0x0000000808087c12 */ /* 0x000fe2000f8e3cff */
[----:B------:R-:W-:Y:S01]  /*37d0*/  ULEA UR8, UR5, UR29, 0x9 ;  /* 0x0000001d05087291 */ /* 0x000fe2000f8e48ff */
[----:B------:R-:W-:Y:S02]  /*37e0*/  UMOV UR21, 0x40004040 ;  /* 0x4000404000157882 */ /* 0x000fe40000000000 */
[----:B-1----:R-:W-:Y:S01]  /*37f0*/  @P0 SHF.L.U32 R0, R8, 0x1f, RZ ;  /* 0x0000001f08000819 */ /* 0x002fe200000006ff */
[----:B------:R-:W-:Y:S02]  /*3800*/  UIADD3 UR18, UPT, UPT, UR8, 0x2, URZ ;  /* 0x0000000208127890 */ /* 0x000fe4000fffe0ff */
[----:B------:R-:W-:Y:S01]  /*3810*/  UIADD3 UR14, UPT, UPT, UR8, 0x4, URZ ;  /* 0x00000004080e7890 */ /* 0x000fe2000fffe0ff */
[----:B------:R2:W3:Y:S01]  /*3820*/  @P0 SYNCS.PHASECHK.TRANS64.TRYWAIT P2, [UR6], R0 ;  /* 0x00000000ff0005a7 */ /* 0x0004e20008041106 */
[----:B------:R-:W-:Y:S02]  /*3830*/  UIMAD UR6, UR5, 0x500, UR4 ;  /* 0x00000500050678a4 */ /* 0x000fe4000f8e0204 */
[----:B------:R-:W-:Y:S02]  /*3840*/  UIADD3 UR10, UPT, UPT, UR8, 0x6, URZ ;  /* 0x00000006080a7890 */ /* 0x000fe4000fffe0ff */
[----:B------:R-:W-:Y:S02]  /*3850*/  UIADD3 UR20, UPT, UPT, UR6, 0x2, URZ ;  /* 0x0000000206147890 */ /* 0x000fe4000fffe0ff */
[----:B------:R-:W-:Y:S02]  /*3860*/  UIADD3 UR16, UPT, UPT, UR6, 0x4, URZ ;  /* 0x0000000406107890 */ /* 0x000fe4000fffe0ff */
[----:B------:R-:W-:Y:S01]  /*3870*/  UIADD3 UR12, UPT, UPT, UR6, 0x6, URZ ;  /* 0x00000006060c7890 */ /* 0x000fe2000fffe0ff */
[----:B------:R2:W-:Y:S01]  /*3880*/  UTCHMMA gdesc[UR8], gdesc[UR6], tmem[UR22], tmem[UR38], idesc[UR39], UP2 ;  /* 0x00ff2606080075ea */ /* 0x0005e20009000016 */
[----:B------:R-:W-:Y:S01]  /*3890*/  UPLOP3.LUT UP2, UPT, UPT, UPT, UPT, 0x80, 0x8 ;  /* 0x000000000008789c */ /* 0x000fe20003f4f070 */
[----:B------:R-:W-:Y:S01]  /*38a0*/  UMOV UR19, 0x40004040 ;  /* 0x4000404000137882 */ /* 0x000fe20000000000 */
[----:B------:R-:W-:Y:S01]  /*38b0*/  UMOV UR17, 0x40004040 ;  /* 0x4000404000117882 */ /* 0x000fe20000000000 */
[----:B------:R2:W-:Y:S01]  /*38c0*/  UTCHMMA gdesc[UR18], gdesc[UR20], tmem[UR22], tmem[UR36], idesc[UR37], UPT ;  /* 0x00ff2414120075ea */ /* 0x0005e2000b800016 */
[----:B------:R-:W-:Y:S01]  /*38d0*/  UMOV UR15, 0x40004040 ;  /* 0x40004040000f7882 */ /* 0x000fe20000000000 */
[----:B------:R-:W-:Y:S01]  /*38e0*/  UMOV UR13, 0x40004040 ;  /* 0x40004040000d7882 */ /* 0x000fe20000000000 */
[----:B------:R-:W-:Y:S01]  /*38f0*/  UMOV UR11, 0x40004040 ;  /* 0x40004040000b7882 */ /* 0x000fe20000000000 */
[----:B------:R2:W-:Y:S01]  /*3900*/  UTCHMMA gdesc[UR14], gdesc[UR16], tmem[UR22], tmem[UR34], idesc[UR35], UPT ;  /* 0x00ff22100e0075ea */ /* 0x0005e2000b800016 */
[----:B------:R2:W-:Y:S01]  /*3910*/  UTCHMMA gdesc[UR10], gdesc[UR12], tmem[UR22], tmem[UR32], idesc[UR33], UPT ;  /* 0x00ff200c0a0075ea */ /* 0x0005e2000b800016 */
[----:B------:R2:W-:Y:S01]  /*3920*/  UTCBAR.MULTICAST [UR26], URZ, UR28 ;  /* 0x000000ff1a0073e9 */ /* 0x0005e2000800081c */
[----:B------:R-:W-:Y:S01]  /*3930*/  UMOV UR5, UR23 ;  /* 0x0000001700057c82 */ /* 0x000fe20008000000 */
[----:B------:R-:W-:Y:S05]  /*3940*/  BRA.U UP3, `(.L_x_67) ;  /* 0xfffffffd03507547 */ /* 0x000fea000b83ffff */
.L_x_64:
[----:B------:R-:W-:Y:S01]  /*3950*/  UIADD3 UR5, UPT, UPT, UR30, 0x1, URZ ;  /* 0x000000011e057890 */ /* 0x000fe2000fffe0ff */
[C---:B------:R-:W-:Y:S01]  /*3960*/  ISETP.NE.AND P0, PT, R10.reuse, 0x2, PT ;  /* 0x000000020a00780c */ /* 0x040fe20003f05270 */
[----:B--2---:R-:W-:Y:S02]  /*3970*/  UIADD3 UR6, UPT, UPT, UR31, 0xb0, URZ ;  /* 0x000000b01f067890 */ /* 0x004fe4000fffe0ff */
[----:B------:R-:W-:Y:S01]  /*3980*/  UISETP.NE.AND UP0, UPT, UR5, 0x4, UPT ;  /* 0x000000040500788c */ /* 0x000fe2000bf05270 */
[----:B-1----:R-:W-:Y:S02]  /*3990*/  SEL R0, RZ, 0x1, P0 ;  /* 0x00000001ff007807 */ /* 0x002fe40000000000 */
[----:B------:R-:W-:Y:S01]  /*39a0*/  SEL R10, R10, RZ, P0 ;  /* 0x000000ff0a0a7207 */ /* 0x000fe20000000000 */
[----:B------:R-:W-:Y:S01]  /*39b0*/  USEL UR7, URZ, 0x1, UP0 ;  /* 0x00000001ff077887 */ /* 0x000fe20008000000 */
[----:B------:R-:W-:Y:S01]  /*39c0*/  LOP3.LUT R9, R9, R0, RZ, 0x3c, !PT ;  /* 0x0000000009097212 */ /* 0x000fe200078e3cff */
[----:B------:R-:W-:Y:S01]  /*39d0*/  USEL UR30, UR5, URZ, UP0 ;  /* 0x000000ff051e7287 */ /* 0x000fe20008000000 */
[----:B------:R1:W-:Y:S03]  /*39e0*/  UTCBAR [UR6], URZ ;  /* 0x000000ff060073e9 */ /* 0x0003e600080000ff */
[----:B------:R-:W-:Y:S01]  /*39f0*/  LOP3.LUT R11, R11, UR7, RZ, 0x3c, !PT ;  /* 0x000000070b0b7c12 */ /* 0x000fe2000f8e3cff */
[----:B------:R-:W-:Y:S07]  /*3a00*/  @P1 BRA `(.L_x_68) ;  /* 0xfffffff8008c1947 */ /* 0x000fee000383ffff */
[----:B------:R-:W2:Y:S01]  /*3a10*/  S2UR UR8, SR_CgaCtaId ;  /* 0x00000000000879c3 */ /* 0x000ea20000008800 */
[----:B------:R-:W-:Y:S01]  /*3a20*/  ELECT P0, URZ, PT ;  /* 0x0000000000ff782f */ /* 0x000fe20003800000 */
[----:B------:R-:W-:Y:S01]  /*3a30*/  IMAD.MOV.U32 R0, RZ, RZ, 0x1 ;  /* 0x00000001ff007424 */ /* 0x000fe200078e00ff */
[----:B------:R-:W-:Y:S01]  /*3a40*/  UIADD3 UR27, UPT, UPT, UR27, 0xd0, URZ ;  /* 0x000000d01b1b7890 */ /* 0x000fe2000fffe0ff */
[----:B------:R-:W-:Y:S01]  /*3a50*/  SHF.L.U32 R3, R11, 0x1f, RZ ;  /* 0x0000001f0b037819 */ /* 0x000fe200000006ff */
[----:B------:R-:W-:-:S03]  /*3a60*/  UMOV UR4, 0x40 ;  /* 0x0000004000047882 */ /* 0x000fc60000000000 */
[----:B------:R-:W-:Y:S01]  /*3a70*/  UVIRTCOUNT.DEALLOC.SMPOOL 0x80 ;  /* 0x000000800000784c */ /* 0x000fe20000000000 */
[----:B--2---:R-:W-:Y:S02]  /*3a80*/  ULEA UR8, UR8, UR4, 0x18 ;  /* 0x0000000408087291 */ /* 0x004fe4000f8ec0ff */
[----:B------:R-:W-:-:S07]  /*3a90*/  ULEA UR4, UR30, UR27, 0x3 ;  /* 0x0000001b1e047291 */ /* 0x000fce000f8e18ff */
[----:B------:R2:W-:Y:S02]  /*3aa0*/  @P0 STS.U8 [UR8+0x1c], R0 ;  /* 0x00001c00ff000988 */ /* 0x0005e40008000008 */
[----:B------:R-:W4:Y:S02]  /*3ab0*/  SYNCS.PHASECHK.TRANS64.TRYWAIT P0, [UR4], R3 ;  /* 0x00000003ff0075a7 */ /* 0x000f240008001104 */
[----:B--2-4-:R-:W-:Y:S05]  /*3ac0*/  @!P0 BRA `(.L_x_69) ;  /* 0x0000004c00388947 */ /* 0x014fea0003800000 */
.L_x_139:
[----:B------:R-:W-:-:S04]  /*3ad0*/  UIADD3 UR4, UPT, UPT, UR30, 0x1, URZ ;  /* 0x000000011e047890 */ /* 0x000fc8000fffe0ff */
[----:B------:R-:W-:-:S04]  /*3ae0*/  UISETP.NE.AND UP0, UPT, UR4, 0x4, UPT ;  /* 0x000000040400788c */ /* 0x000fc8000bf05270 */
[----:B-1----:R-:W-:Y:S02]  /*3af0*/  USEL UR6, URZ, 0x1, UP0 ;  /* 0x00000001ff067887 */ /* 0x002fe40008000000 */
[----:B------:R-:W-:-:S04]  /*3b00*/  USEL UR4, UR4, URZ, UP0 ;  /* 0x000000ff04047287 */ /* 0x000fc80008000000 */
[----:B------:R-:W-:Y:S01]  /*3b10*/  ULEA UR5, UR4, UR27, 0x3 ;  /* 0x0000001b04057291 */ /* 0x000fe2000f8e18ff */
[----:B------:R-:W-:-:S04]  /*3b20*/  LOP3.LUT R2, R11, UR6, RZ, 0x3c, !PT ;  /* 0x000000060b027c12 */ /* 0x000fc8000f8e3cff */
[----:B--2---:R-:W-:-:S04]  /*3b30*/  SHF.L.U32 R3, R2, 0x1f, RZ ;  /* 0x0000001f02037819 */ /* 0x004fc800000006ff */
[----:B------:R-:W1:Y:S02]  /*3b40*/  SYNCS.PHASECHK.TRANS64.TRYWAIT P0, [UR5], R3 ;  /* 0x00000003ff0075a7 */ /* 0x000e640008001105 */
[----:B-1----:R-:W-:Y:S05]  /*3b50*/  @!P0 BRA `(.L_x_70) ;  /* 0x0000004c002c8947 */ /* 0x002fea0003800000 */
.L_x_141:
        /* <DEDUP_REMOVED lines=9> */
.L_x_143:
[----:B------:R-:W-:-:S04]  /*3bf0*/  UIADD3 UR4, UPT, UPT, UR4, 0x1, URZ ;  /* 0x0000000104047890 */ /* 0x000fc8000fffe0ff */
[----:B------:R-:W-:-:S04]  /*3c00*/  UISETP.NE.AND UP0, UPT, UR4, 0x4, UPT ;  /* 0x000000040400788c */ /* 0x000fc8000bf05270 */
[----:B------:R-:W-:Y:S02]  /*3c10*/  USEL UR5, URZ, 0x1, UP0 ;  /* 0x00000001ff057887 */ /* 0x000fe40008000000 */
[----:B------:R-:W-:-:S04]  /*3c20*/  USEL UR4, UR4, URZ, UP0 ;  /* 0x000000ff04047287 */ /* 0x000fc80008000000 */
[----:B------:R-:W-:Y:S01]  /*3c30*/  ULEA UR4, UR4, UR27, 0x3 ;  /* 0x0000001b04047291 */ /* 0x000fe2000f8e18ff */
[----:B-1----:R-:W-:-:S04]  /*3c40*/  LOP3.LUT R3, R2, UR5, RZ, 0x3c, !PT ;  /* 0x0000000502037c12 */ /* 0x002fc8000f8e3cff */
[----:B------:R-:W-:-:S04]  /*3c50*/  SHF.L.U32 R3, R3, 0x1f, RZ ;  /* 0x0000001f03037819 */ /* 0x000fc800000006ff */
[----:B------:R-:W1:Y:S02]  /*3c60*/  SYNCS.PHASECHK.TRANS64.TRYWAIT P0, [UR4], R3 ;  /* 0x00000003ff0075a7 */ /* 0x000e640008001104 */
[----:B-1----:R-:W-:Y:S05]  /*3c70*/  @!P0 BRA `(.L_x_72) ;  /* 0x0000004c00148947 */ /* 0x002fea0003800000 */
.L_x_145:
[----:B------:R-:W-:Y:S01]  /*3c80*/  NOP ;  /* 0x0000000000007918 */ /* 0x000fe20000000000 */
[----:B-1----:R-:W1:Y:S01]  /*3c90*/  LDS R0, [UR8+0x14] ;  /* 0x00001408ff007984 */ /* 0x002e620008000800 */
[----:B------:R-:W-:Y:S01]  /*3ca0*/  ULOP3.LUT UR4, UR42, 0xffff, URZ, 0xc0, !UPT ;  /* 0x0000ffff2a047892 */ /* 0x000fe2000f8ec0ff */
[----:B------:R-:W-:Y:S01]  /*3cb0*/  UMOV UR5, 0xffff ;  /* 0x0000ffff00057882 */ /* 0x000fe20000000000 */
[----:B------:R-:W-:Y:S02]  /*3cc0*/  UMOV UR6, 0x1 ;  /* 0x0000000100067882 */ /* 0x000fe40000000000 */
[----:B------:R-:W-:-:S04]  /*3cd0*/  USHF.R.U32.HI UR4, URZ, 0x5, UR4 ;  /* 0x00000005ff047899 */ /* 0x000fc80008011604 */
[----:B------:R-:W-:Y:S02]  /*3ce0*/  USHF.L.U32 UR5, UR5, UR4, URZ ;  /* 0x0000000405057299 */ /* 0x000fe400080006ff */
[----:B------:R-:W-:-:S04]  /*3cf0*/  USHF.L.U32 UR4, UR6, UR4, URZ ;  /* 0x0000000406047299 */ /* 0x000fc800080006ff */
[----:B-1----:R-:W-:-:S04]  /*3d00*/  LOP3.LUT R0, R0, UR5, RZ, 0xc0, !PT ;  /* 0x0000000500007c12 */ /* 0x002fc8000f8ec0ff */
[----:B------:R-:W-:-:S13]  /*3d10*/  ISETP.NE.AND P0, PT, R0, UR5, PT ;  /* 0x0000000500007c0c */ /* 0x000fda000bf05270 */
[----:B------:R-:W-:Y:S05]  /*3d20*/  @P0 BRA `(.L_x_73) ;  /* 0x0000000000580947 */ /* 0x000fea0003800000 */
[----:B------:R-:W1:Y:S02]  /*3d30*/  LDS R0, [UR8+0x18] ;  /* 0x00001808ff007984 */ /* 0x000e640008000800 */
[----:B-1----:R-:W-:-:S04]  /*3d40*/  LOP3.LUT R0, R0, UR4, RZ, 0xc0, !PT ;  /* 0x0000000400007c12 */ /* 0x002fc8000f8ec0ff */
[----:B------:R-:W-:-:S13]  /*3d50*/  ISETP.NE.AND P0, PT, R0, UR4, PT ;  /* 0x0000000400007c0c */ /* 0x000fda000bf05270 */
[----:B------:R-:W-:Y:S05]  /*3d60*/  @P0 BRA `(.L_x_74) ;  /* 0x00000000003c0947 */ /* 0x000fea0003800000 */
[----:B------:R-:W1:Y:S01]  /*3d70*/  S2R R2, SR_LANEID ;  /* 0x0000000000027919 */ /* 0x000e620000000000 */
[----:B------:R-:W-:Y:S01]  /*3d80*/  ULOP3.LUT UR5, URZ, UR5, URZ, 0x33, !UPT ;  /* 0x00000005ff057292 */ /* 0x000fe2000f8e33ff */
[----:B------:R-:W-:Y:S01]  /*3d90*/  LOP3.LUT R4, RZ, UR4, RZ, 0x33, !PT ;  /* 0x00000004ff047c12 */ /* 0x000fe2000f8e33ff */
[----:B------:R-:W-:Y:S02]  /*3da0*/  VOTEU.ANY UR4, UPT, PT ;  /* 0x0000000000047886 */ /* 0x000fe400038e0100 */
[----:B------:R-:W-:Y:S01]  /*3db0*/  UFLO.U32 UR4, UR4 ;  /* 0x00000004000472bd */ /* 0x000fe200080e0000 */
[----:B------:R-:W2:Y:S01]  /*3dc0*/  REDUX UR6, R4 ;  /* 0x00000000040673c4 */ /* 0x000ea20000000000 */
[----:B------:R-:W-:-:S06]  /*3dd0*/  IMAD.U32 R0, RZ, RZ, UR5 ;  /* 0x00000005ff007e24 */ /* 0x000fcc000f8e00ff */
[----:B------:R4:W-:Y:S01]  /*3de0*/  UTCATOMSWS.AND URZ, UR5 ;  /* 0x0000000500ff79e3 */ /* 0x0009e20008000000 */
[----:B------:R-:W3:Y:S01]  /*3df0*/  REDUX UR7, R0 ;  /* 0x00000000000773c4 */ /* 0x000ee20000000000 */
[----:B-1----:R-:W-:Y:S01]  /*3e00*/  ISETP.EQ.U32.AND P0, PT, R2, UR4, PT ;  /* 0x0000000402007c0c */ /* 0x002fe2000bf02070 */
[----:B--2---:R-:W-:Y:S01]  /*3e10*/  IMAD.U32 R2, RZ, RZ, UR6 ;  /* 0x00000006ff027e24 */ /* 0x004fe2000f8e00ff */
[----:B---3--:R-:W-:-:S11]  /*3e20*/  MOV R3, UR7 ;  /* 0x0000000700037c02 */ /* 0x008fd60008000f00 */
[----:B------:R4:W-:Y:S04]  /*3e30*/  @P0 ATOMS.AND RZ, [UR8+0x14], R3 ;  /* 0x00001403ffff098c */ /* 0x0009e8000a800008 */
[----:B------:R4:W-:Y:S01]  /*3e40*/  @P0 ATOMS.AND RZ, [UR8+0x18], R2 ;  /* 0x00001802ffff098c */ /* 0x0009e2000a800008 */
[----:B------:R-:W-:Y:S05]  /*3e50*/  BRA `(.L_x_75) ;  /* 0x0000000000147947 */ /* 0x000fea0003800000 */
.L_x_74:
[----:B------:R-:W-:Y:S02]  /*3e60*/  MOV R2, 0x3e80 ;  /* 0x00003e8000027802 */ /* 0x000fe40000000f00 */
[----:B---3-5:R-:W-:Y:S05]  /*3e70*/  CALL.REL.NOINC `($__internal_0_$__cuda_sm10x_tcgen05_guardrail_trap_col_being_dealloced_not_returned_by_alloc) ;  /* 0x0000004c00447944 */ /* 0x028fea0003c00000 */
[----:B------:R-:W-:Y:S05]  /*3e80*/  BRA `(.L_x_75) ;  /* 0x0000000000087947 */ /* 0x000fea0003800000 */
.L_x_73:
[----:B------:R-:W-:Y:S02]  /*3e90*/  MOV R2, 0x3eb0 ;  /* 0x00003eb000027802 */ /* 0x000fe40000000f00 */
[----:B---3-5:R-:W-:Y:S05]  /*3ea0*/  CALL.REL.NOINC `($__internal_2_$__cuda_sm10x_tcgen05_guardrail_trap_unallocated_columns_being_dealloced) ;  /* 0x0000004c00507944 */ /* 0x028fea0003c00000 */
.L_x_75:
[----:B------:R-:W-:Y:S01]  /*3eb0*/  NOP ;  /* 0x0000000000007918 */ /* 0x000fe20000000000 */
[----:B----4-:R-:W-:Y:S05]  /*3ec0*/  EXIT ;  /* 0x000000000000794d */ /* 0x010fea0003800000 */
.L_x_57:
[----:B------:R-:W-:-:S09]  /*3ed0*/  UISETP.NE.OR UP0, UPT, UR20, 0x3, !UP2 ;  /* 0x000000031400788c */ /* 0x000fd2000d705670 */
[----:B------:R-:W-:Y:S05]  /*3ee0*/  BRA.U UP0, `(.L_x_76) ;  /* 0x0000000d00d47547 */ /* 0x000fea000b800000 */
[----:B------:R-:W1:Y:S01]  /*3ef0*/  LDCU.64 UR4, c[0x0][0x888] ;  /* 0x00011100ff0477ac */ /* 0x000e620008000a00 */
[----:B------:R-:W2:Y:S01]  /*3f00*/  LDC.64 R12, c[0x0][0x348] ;  /* 0x0000d200ff0c7b82 */ /* 0x000ea20000000a00 */
[----:B------:R-:W-:Y:S02]  /*3f10*/  HFMA2 R9, -RZ, RZ, 0, 0 ;  /* 0x00000000ff097431 */ /* 0x000fe400000001ff */
[----:B------:R-:W-:Y:S01]  /*3f20*/  IMAD.MOV.U32 R11, RZ, RZ, 0x1 ;  /* 0x00000001ff0b7424 */ /* 0x000fe200078e00ff */
[----:B------:R-:W3:Y:S01]  /*3f30*/  LDCU UR43, c[0x0][0x370] ;  /* 0x00006e00ff2b77ac */ /* 0x000ee20008000800 */
[----:B------:R-:W-:Y:S01]  /*3f40*/  IMAD.MOV.U32 R10, RZ, RZ, RZ ;  /* 0x000000ffff0a7224 */ /* 0x000fe200078e00ff */
[----:B------:R-:W-:Y:S01]  /*3f50*/  MOV R8, 0x5000 ;  /* 0x0000500000087802 */ /* 0x000fe20000000f00 */
[----:B------:R-:W3:Y:S01]  /*3f60*/  LDCU.128 UR52, c[0x0][0xb10] ;  /* 0x00016200ff3477ac */ /* 0x000ee20008000c00 */
[----:B------:R-:W4:Y:S01]  /*3f70*/  LDCU UR37, c[0x0][0x374] ;  /* 0x00006e80ff2577ac */ /* 0x000f220008000800 */
[----:B------:R-:W4:Y:S01]  /*3f80*/  LDCU.64 UR40, c[0x0][0x890] ;  /* 0x00011200ff2877ac */ /* 0x000f220008000a00 */
[----:B-1----:R-:W-:Y:S01]  /*3f90*/  UISETP.NE.U32.AND UP0, UPT, UR4, URZ, UPT ;  /* 0x000000ff0400728c */ /* 0x002fe2000bf05070 */
[----:B------:R-:W1:Y:S01]  /*3fa0*/  LDCU UR15, c[0x0][0xb0c] ;  /* 0x00016180ff0f77ac */ /* 0x000e620008000800 */
[----:B------:R-:W2:Y:S01]  /*3fb0*/  LDCU UR50, c[0x0][0xb20] ;  /* 0x00016400ff3277ac */ /* 0x000ea20008000800 */
[----:B------:R-:W2:Y:S01]  /*3fc0*/  LDCU UR4, c[0x0][0xb30] ;  /* 0x00016600ff0477ac */ /* 0x000ea20008000800 */
[----:B---3--:R-:W-:-:S02]  /*3fd0*/  UIMAD.WIDE.U32 UR8, UR43, UR52, URZ ;  /* 0x000000342b0872a5 */ /* 0x008fc4000f8e00ff */
[----:B----4-:R-:W-:Y:S02]  /*3fe0*/  UIMAD.WIDE.U32 UR10, UR37, UR55, URZ ;  /* 0x00000037250a72a5 */ /* 0x010fe4000f8e00ff */
[----:B------:R-:W-:Y:S02]  /*3ff0*/  USEL UR49, URZ, 0x1, UP6 ;  /* 0x00000001ff317887 */ /* 0x000fe4000b000000 */
[----:B------:R-:W-:Y:S02]  /*4000*/  UISETP.NE.U32.AND UP6, UPT, UR40, URZ, UPT ;  /* 0x000000ff2800728c */ /* 0x000fe4000bfc5070 */
[----:B------:R-:W-:Y:S01]  /*4010*/  UISETP.NE.AND.EX UP5, UPT, UR5, URZ, UPT, UP0 ;  /* 0x000000ff0500728c */ /* 0x000fe2000bfa5300 */
[----:B------:R-:W-:Y:S01]  /*4020*/  UMOV UR6, 0x400 ;  /* 0x0000040000067882 */ /* 0x000fe20000000000 */
[----:B------:R-:W-:Y:S01]  /*4030*/  UISETP.NE.AND UP0, UPT, UR42, 0x1, UPT ;  /* 0x000000012a00788c */ /* 0x000fe2000bf05270 */
[----:B------:R-:W-:Y:S01]  /*4040*/  UMOV UR8, UR9 ;  /* 0x0000000900087c82 */ /* 0x000fe20008000000 */
[----:B------:R-:W-:Y:S01]  /*4050*/  UMOV UR45, UR11 ;  /* 0x0000000b002d7c82 */ /* 0x000fe20008000000 */
[----:B-1----:R-:W-:Y:S01]  /*4060*/  UISETP.NE.AND UP0, UPT, UR15, 0x1, UPT ;  /* 0x000000010f00788c */ /* 0x002fe2000bf05270 */
[----:B------:R-:W-:Y:S01]  /*4070*/  UMOV UR21, URZ ;  /* 0x000000ff00157c82 */ /* 0x000fe20008000000 */
[----:B------:R-:W-:-:S02]  /*4080*/  UPLOP3.LUT UP1, UPT, UPT, UPT, UPT, 0x40, 0x4 ;  /* 0x000000000004789c */ /* 0x000fc40003f2e870 */
[----:B------:R-:W-:Y:S01]  /*4090*/  UISETP.GE.AND UP2, UPT, UR42, 0x1, UPT ;  /* 0x000000012a00788c */ /* 0x000fe2000bf46270 */
[----:B------:R-:W1:Y:S01]  /*40a0*/  LDCU.64 UR22, c[0x0][0xb28] ;  /* 0x00016500ff1677ac */ /* 0x000e620008000a00 */
[----:B------:R-:W-:Y:S02]  /*40b0*/  ULEA UR6, UR44, UR6, 0x18 ;  /* 0x000000062c067291 */ /* 0x000fe4000f8ec0ff */
[----:B------:R-:W-:Y:S02]  /*40c0*/  UISETP.NE.AND.EX UP6, UPT, UR41, URZ, UPT, UP6 ;  /* 0x000000ff2900728c */ /* 0x000fe4000bfc5360 */
[----:B------:R-:W-:Y:S02]  /*40d0*/  USHF.R.U32.HI UR46, URZ, UR53, UR8 ;  /* 0x00000035ff2e7299 */ /* 0x000fe40008011608 */
[----:B--2---:R-:W-:Y:S02]  /*40e0*/  USHF.R.U32.HI UR45, URZ, UR50, UR45 ;  /* 0x00000032ff2d7299 */ /* 0x004fe4000801162d */
[----:B------:R-:W-:-:S02]  /*40f0*/  UISETP.NE.AND UP0, UPT, UR54, 0x1, UPT ;  /* 0x000000013600788c */ /* 0x000fc4000bf05270 */
[----:B------:R-:W-:-:S11]  /*4100*/  UISETP.NE.AND UP4, UPT, UR4, 0x1, UPT ;  /* 0x000000010400788c */ /* 0x000fd6000bf85270 */
.L_x_84:
[C---:B------:R-:W-:Y:S02]  /*4110*/  LEA R3, R10.reuse, UR6, 0x3 ;  /* 0x000000060a037c11 */ /* 0x040fe4000f8e18ff */
[----:B------:R-:W-:Y:S02]  /*4120*/  SHF.L.U32 R0, R9, 0x1f, RZ ;  /* 0x0000001f09007819 */ /* 0x000fe400000006ff */
[----:B------:R-:W-:Y:S02]  /*4130*/  LEA R5, R10, UR6, 0x4 ;  /* 0x000000060a057c11 */ /* 0x000fe4000f8e20ff */
[----:B--2---:R-:W2:Y:S02]  /*4140*/  SYNCS.PHASECHK.TRANS64.TRYWAIT P0, [R3+URZ+0x90], R0 ;  /* 0x00009000030075a7 */ /* 0x004ea400080011ff */
[----:B--2---:R-:W-:Y:S05]  /*4150*/  @!P0 BRA `(.L_x_77) ;  /* 0x0000004400f48947 */ /* 0x004fea0003800000 */
.L_x_146:
[----:B------:R-:W3:Y:S01]  /*4160*/  LDS.128 R4, [R5+0x120] ;  /* 0x0001200005047984 */ /* 0x000ee20000000c00 */
[----:B------:R-:W-:Y:S01]  /*4170*/  UISETP.GE.AND UP0, UPT, UR42, 0x1, UPT ;  /* 0x000000012a00788c */ /* 0x000fe2000bf06270 */
[----:B------:R-:W-:Y:S01]  /*4180*/  @!PT LDS RZ, [RZ] ;  /* 0x00000000fffff984 */ /* 0x000fe20000000800 */
[----:B------:R-:W-:Y:S01]  /*4190*/  @!PT LDS RZ, [RZ] ;  /* 0x00000000fffff984 */ /* 0x000fe20000000800 */
[----:B------:R-:W-:Y:S01]  /*41a0*/  @!PT LDS RZ, [RZ] ;  /* 0x00000000fffff984 */ /* 0x000fe20000000800 */
[----:B------:R-:W-:Y:S01]  /*41b0*/  @!PT LDS RZ, [RZ] ;  /* 0x00000000fffff984 */ /* 0x000fe20000000800 */
[----:B------:R4:W-:Y:S06]  /*41c0*/  MEMBAR.ALL.CTA ;  /* 0x0000000000007992 */ /* 0x0009ec0000008000 */
[----:B----4-:R-:W4:Y:S01]  /*41d0*/  FENCE.VIEW.ASYNC.S ;  /* 0x00000000000073c6 */ /* 0x010f220000000000 */
[----:B---3--:R-:W-:Y:S11]  /*41e0*/  LOP3.LUT P0, RZ, R6, 0x1, RZ, 0xc0, !PT ;  /* 0x0000000106ff7812 */ /* 0x008ff6000780c0ff */
[----:B------:R-:W-:Y:S02]  /*41f0*/  @!UPT UIADD3 URZ, UPT, UPT, URZ, URZ, URZ ;  /* 0x000000fffffff290 */ /* 0x000fe4000fffe0ff */
[----:B----4-:R-:W-:Y:S01]  /*4200*/  VOTEU.ANY UP2, P0 ;  /* 0x0000000000ff7886 */ /* 0x010fe20000040100 */
[----:B------:R-:W-:Y:S11]  /*4210*/  PLOP3.LUT P0, PT, PT, PT, UP2, 0x80, 0x8 ;  /* 0x000000000008781c */ /* 0x000ff60003f0f028 */
[----:B------:R-:W-:Y:S02]  /*4220*/  @!UPT UIADD3 URZ, UPT, UPT, URZ, URZ, URZ ;  /* 0x000000fffffff290 */ /* 0x000fe4000fffe0ff */
[----:B--2---:R-:W-:Y:S02]  /*4230*/  @P0 SHF.R.U32.HI R0, RZ, 0x10, R5 ;  /* 0x00000010ff000819 */ /* 0x004fe40000011605 */
[----:B------:R-:W-:Y:S02]  /*4240*/  @P0 MOV R2, R4 ;  /* 0x0000000400020202 */ /* 0x000fe40000000f00 */
[----:B------:R-:W-:Y:S01]  /*4250*/  @P0 R2UR UR4, R0 ;  /* 0x00000000000402ca */ /* 0x000fe200000e0000 */
[----:B------:R-:W-:Y:S01]  /*4260*/  VIADD R0, R3, 0xa0 ;  /* 0x000000a003007836 */ /* 0x000fe20000000000 */
[----:B------:R-:W-:Y:S02]  /*4270*/  @P0 LOP3.LUT R4, R5, 0xffff, RZ, 0xc0, !PT ;  /* 0x0000ffff05040812 */ /* 0x000fe400078ec0ff */
[----:B------:R-:W-:Y:S02]  /*4280*/  @P0 R2UR UR7, R2 ;  /* 0x00000000020702ca */ /* 0x000fe400000e0000 */
[----:B------:R-:W-:Y:S02]  /*4290*/  PRMT R0, RZ, 0x654, R0 ;  /* 0x00000654ff007816 */ /* 0x000fe40000000000 */
[----:B------:R-:W-:Y:S02]  /*42a0*/  @P0 R2UR UR5, R4 ;  /* 0x00000000040502ca */ /* 0x000fe400000e0000 */
[----:B------:R2:W-:Y:S03]  /*42b0*/  SYNCS.ARRIVE.TRANS64.RED.A1T0 RZ, [R0+URZ], RZ ;  /* 0x000000ff00ff79a7 */ /* 0x0005e600081004ff */
[----:B------:R-:W-:Y:S04]  /*42c0*/  @UP2 UMOV UR29, UR4 ;  /* 0x00000004001d2c82 */ /* 0x000fe80008000000 */
[----:B------:R-:W-:Y:S04]  /*42d0*/  @UP2 UMOV UR14, UR7 ;  /* 0x00000007000e2c82 */ /* 0x000fe80008000000 */
[----:B------:R-:W-:Y:S01]  /*42e0*/  @UP2 UMOV UR13, UR5 ;  /* 0x00000005000d2c82 */ /* 0x000fe20008000000 */
[----:B------:R-:W-:Y:S05]  /*42f0*/  BRA.U !UP0, `(.L_x_78) ;  /* 0x0000000108c07547 */ /* 0x000fea000b800000 */
[----:B------:R-:W-:Y:S02]  /*4300*/  UIMAD.WIDE.U32 UR10, UR13, UR55, URZ ;  /* 0x000000370d0a72a5 */ /* 0x000fe4000f8e00ff */
[----:B------:R-:W-:Y:S02]  /*4310*/  UP2UR UR12, UPR, URZ, 0x4 ;  /* 0x00000004ff0c7883 */ /* 0x000fe40008000000 */
[----:B------:R-:W-:Y:S02]  /*4320*/  UISETP.NE.AND UP2, UPT, UR54, 0x1, UPT ;  /* 0x000000013600788c */ /* 0x000fe4000bf45270 */
[----:B------:R-:W-:Y:S02]  /*4330*/  UIMAD.WIDE.U32 UR16, UR14, UR52, URZ ;  /* 0x000000340e1072a5 */ /* 0x000fe4000f8e00ff */
[----:B------:R-:W-:Y:S02]  /*4340*/  USEL UR4, UR37, UR45, !UP2 ;  /* 0x0000002d25047287 */ /* 0x000fe4000d000000 */
[----:B------:R-:W-:Y:S02]  /*4350*/  UISETP.NE.AND UP0, UPT, UR15, 0x1, UPT ;  /* 0x000000010f00788c */ /* 0x000fe4000bf05270 */
[----:B------:R-:W-:Y:S02]  /*4360*/  UP2UR UR20, UPR, URZ, 0x2 ;  /* 0x00000002ff147883 */ /* 0x000fe40008000000 */
[----:B------:R-:W-:Y:S02]  /*4370*/  UISETP.NE.AND UP1, UPT, UR42, 0x1, UPT ;  /* 0x000000012a00788c */ /* 0x000fe4000bf25270 */
[----:B-1----:R-:W-:Y:S02]  /*4380*/  UIMAD.WIDE.U32 UR18, UR4, UR22, URZ ;  /* 0x00000016041272a5 */ /* 0x002fe4000f8e00ff */
[----:B------:R-:W-:Y:S01]  /*4390*/  USEL UR8, UR43, UR46, !UP0 ;  /* 0x0000002e2b087287 */ /* 0x000fe2000c000000 */
[----:B------:R-:W-:Y:S02]  /*43a0*/  UMOV UR5, UR11 ;  /* 0x0000000b00057c82 */ /* 0x000fe40008000000 */
[----:B------:R-:W-:Y:S02]  /*43b0*/  USHF.R.U32.HI UR7, URZ, UR50, UR5 ;  /* 0x00000032ff077299 */ /* 0x000fe40008011605 */
[----:B------:R-:W-:Y:S02]  /*43c0*/  UIMAD.WIDE.U32 UR24, UR8, UR22, URZ ;  /* 0x00000016081872a5 */ /* 0x000fe4000f8e00ff */
[----:B------:R-:W-:Y:S02]  /*43d0*/  USEL UR7, UR13, UR7, !UP2 ;  /* 0x000000070d077287 */ /* 0x000fe4000d000000 */
[----:B------:R-:W-:Y:S02]  /*43e0*/  UISETP.NE.AND UP2, UPT, UR12, URZ, UPT ;  /* 0x000000ff0c00728c */ /* 0x000fe4000bf45270 */
[----:B------:R-:W-:Y:S01]  /*43f0*/  UIMAD.WIDE.U32 UR10, UR7, UR22, URZ ;  /* 0x00000016070a72a5 */ /* 0x000fe2000f8e00ff */
[----:B------:R-:W-:Y:S02]  /*4400*/  UMOV UR5, UR17 ;  /* 0x0000001100057c82 */ /* 0x000fe40008000000 */
[----:B------:R-:W-:Y:S03]  /*4410*/  USHF.R.U32.HI UR9, URZ, UR53, UR5 ;  /* 0x00000035ff097299 */ /* 0x000fe60008011605 */
[----:B------:R-:W-:Y:S02]  /*4420*/  UMOV UR5, UR19 ;  /* 0x0000001300057c82 */ /* 0x000fe40008000000 */
[----:B------:R-:W-:Y:S03]  /*4430*/  @UP1 USHF.R.U32.HI UR4, URZ, UR23, UR5 ;  /* 0x00000017ff041299 */ /* 0x000fe60008011605 */
[----:B------:R-:W-:Y:S01]  /*4440*/  UMOV UR5, UR25 ;  /* 0x0000001900057c82 */ /* 0x000fe20008000000 */
[----:B------:R-:W-:Y:S02]  /*4450*/  UIMAD UR4, UR42, UR4, URZ ;  /* 0x000000042a0472a4 */ /* 0x000fe4000f8e02ff */
[----:B------:R-:W-:Y:S02]  /*4460*/  @UP1 USHF.R.U32.HI UR8, URZ, UR23, UR5 ;  /* 0x00000017ff081299 */ /* 0x000fe40008011605 */
[----:B------:R-:W-:Y:S02]  /*4470*/  USEL UR5, UR14, UR9, !UP0 ;  /* 0x000000090e057287 */ /* 0x000fe4000c000000 */
[----:B------:R-:W-:Y:S02]  /*4480*/  UIMAD UR9, UR42, UR8, URZ ;  /* 0x000000082a0972a4 */ /* 0x000fe4000f8e02ff */
[----:B------:R-:W-:Y:S03]  /*4490*/  UISETP.GE.AND UP0, UPT, UR7, UR4, UPT ;  /* 0x000000040700728c */ /* 0x000fe6000bf06270 */
[----:B------:R-:W-:Y:S01]  /*44a0*/  UMOV UR4, UR11 ;  /* 0x0000000b00047c82 */ /* 0x000fe20008000000 */
[----:B------:R-:W-:Y:S02]  /*44b0*/  UISETP.GE.OR UP0, UPT, UR5, UR9, UP0 ;  /* 0x000000090500728c */ /* 0x000fe40008706670 */
[----:B------:R-:W-:Y:S02]  /*44c0*/  USHF.R.U32.HI UR4, URZ, UR23, UR4 ;  /* 0x00000017ff047299 */ /* 0x000fe40008011604 */
[----:B------:R-:W-:Y:S02]  /*44d0*/  UIMAD.WIDE.U32 UR10, UR5, UR22, URZ ;  /* 0x00000016050a72a5 */ /* 0x000fe4000f8e00ff */
[----:B------:R-:W-:Y:S04]  /*44e0*/  USEL UR12, UR7, UR4, !UP1 ;  /* 0x00000004070c7287 */ /* 0x000fe8000c800000 */
[----:B------:R-:W-:Y:S01]  /*44f0*/  UIADD3 UR9, UPT, UPT, -UR12, URZ, URZ ;  /* 0x000000ff0c097290 */ /* 0x000fe2000fffe1ff */
[----:B------:R-:W-:Y:S02]  /*4500*/  @!UP0 UMOV UR4, UR11 ;  /* 0x0000000b00048c82 */ /* 0x000fe40008000000 */
[----:B------:R-:W-:Y:S02]  /*4510*/  @!UP0 USHF.R.U32.HI UR4, URZ, UR23, UR4 ;  /* 0x00000017ff048299 */ /* 0x000fe40008011604 */
[----:B------:R-:W-:Y:S02]  /*4520*/  UIMAD UR9, UR42, UR9, UR7 ;  /* 0x000000092a0972a4 */ /* 0x000fe4000f8e0207 */
[----:B------:R-:W-:Y:S02]  /*4530*/  @!UP0 USEL UR4, UR5, UR4, !UP1 ;  /* 0x0000000405048287 */ /* 0x000fe4000c800000 */
[----:B------:R-:W-:Y:S02]  /*4540*/  UISETP.NE.AND UP1, UPT, UR20, URZ, UPT ;  /* 0x000000ff1400728c */ /* 0x000fe4000bf25270 */
[----:B------:R-:W-:Y:S02]  /*4550*/  @!UP0 UIMAD UR8, UR8, UR9, UR4 ;  /* 0x00000009080882a4 */ /* 0x000fe4000f8e0204 */
[----:B------:R-:W-:Y:S02]  /*4560*/  @!UP0 UIADD3 UR10, UPT, UPT, UR12, -UR4, URZ ;  /* 0x800000040c0a8290 */ /* 0x000fe4000fffe0ff */
[----:B------:R-:W-:Y:S02]  /*4570*/  UIADD3 UR9, UPT, UPT, -UR7, URZ, URZ ;  /* 0x000000ff07097290 */ /* 0x000fe4000fffe1ff */
[----:B------:R-:W-:Y:S02]  /*4580*/  UIADD3 UR4, UPT, UPT, -UR5, URZ, URZ ;  /* 0x000000ff05047290 */ /* 0x000fe4000fffe1ff */
[----:B------:R-:W-:Y:S03]  /*4590*/  @!UP0 UIMAD UR7, UR10, UR42, UR5 ;  /* 0x0000002a0a0782a4 */ /* 0x000fe6000f8e0205 */
[----:B------:R-:W-:Y:S01]  /*45a0*/  @!UP0 UMOV UR5, UR8 ;  /* 0x0000000800058c82 */ /* 0x000fe20008000000 */
[----:B------:R-:W-:Y:S02]  /*45b0*/  UIMAD UR8, UR15, UR4, UR14 ;  /* 0x000000040f0872a4 */ /* 0x000fe4000f8e020e */
[----:B------:R-:W-:Y:S02]  /*45c0*/  UIMAD UR4, UR54, UR9, UR13 ;  /* 0x00000009360472a4 */ /* 0x000fe4000f8e020d */
[----:B------:R-:W-:Y:S02]  /*45d0*/  UIMAD UR14, UR5, UR15, UR8 ;  /* 0x0000000f050e72a4 */ /* 0x000fe4000f8e0208 */
[----:B------:R-:W-:Y:S11]  /*45e0*/  UIMAD UR13, UR7, UR54, UR4 ;  /* 0x00000036070d72a4 */ /* 0x000ff6000f8e0204 */
[----:B------:R-:W-:Y:S01]  /*45f0*/  @!UPT UIADD3 URZ, UPT, UPT, URZ, URZ, URZ ;  /* 0x000000fffffff290 */ /* 0x000fe2000fffe0ff */
.L_x_78:
[----:B------:R-:W3:Y:S01]  /*4600*/  @!UP4 LDCU.128 UR16, c[0x0][0xb10] ;  /* 0x00016200ff10c7ac */ /* 0x000ee20008000c00 */
[----:B------:R-:W-:Y:S04]  /*4610*/  ISETP.NE.U32.AND P0, PT, RZ, UR40, PT ;  /* 0x00000028ff007c0c */ /* 0x000fe8000bf05070 */
[----:B------:R-:W-:Y:S01]  /*4620*/  ISETP.NE.AND.EX P0, PT, RZ, UR41, PT, P0 ;  /* 0x00000029ff007c0c */ /* 0x000fe2000bf05300 */
[----:B------:R-:W4:Y:S01]  /*4630*/  @!UP4 LDCU UR5, c[0x0][0xb0c] ;  /* 0x00016180ff05c7ac */ /* 0x000f220008000800 */
[----:B---3--:R-:W-:Y:S02]  /*4640*/  UIMAD.WIDE.U32 UR8, UR14, UR16, URZ ;  /* 0x000000100e0872a5 */ /* 0x008fe4000f8e00ff */
[----:B------:R-:W-:Y:S05]  /*4650*/  UIMAD.WIDE.U32 UR10, UR13, UR19, URZ ;  /* 0x000000130d0a72a5 */ /* 0x000fea000f8e00ff */
[----:B------:R-:W-:Y:S01]  /*4660*/  @!UP4 UMOV UR4, UR9 ;  /* 0x000000090004cc82 */ /* 0x000fe20008000000 */
[----:B----4-:R-:W-:Y:S02]  /*4670*/  @!UP4 UISETP.NE.AND UP0, UPT, UR5, 0x1, UPT ;  /* 0x000000010500c88c */ /* 0x010fe4000bf05270 */
[----:B------:R-:W-:Y:S01]  /*4680*/  @!UP4 USHF.R.U32.HI UR4, URZ, UR17, UR4 ;  /* 0x00000011ff04c299 */ /* 0x000fe20008011604 */
[----:B------:R-:W-:Y:S03]  /*4690*/  @!UP4 UMOV UR7, UR11 ;  /* 0x0000000b0007cc82 */ /* 0x000fe60008000000 */
[----:B------:R-:W-:Y:S02]  /*46a0*/  @!UP4 USEL UR8, UR14, UR4, !UP0 ;  /* 0x000000040e08c287 */ /* 0x000fe4000c000000 */
[----:B------:R-:W-:Y:S05]  /*46b0*/  @!UP4 UISETP.NE.AND UP0, UPT, UR18, 0x1, UPT ;  /* 0x000000011200c88c */ /* 0x000fea000bf05270 */
[----:B------:R-:W3:Y:S02]  /*46c0*/  @!UP4 LDCU UR4, c[0x0][0xb20] ;  /* 0x00016400ff04c7ac */ /* 0x000ee40008000800 */
[----:B---3--:R-:W-:Y:S04]  /*46d0*/  @!UP4 USHF.R.U32.HI UR7, URZ, UR4, UR7 ;  /* 0x00000004ff07c299 */ /* 0x008fe80008011607 */
[----:B------:R-:W-:Y:S04]  /*46e0*/  @!UP4 USEL UR7, UR13, UR7, !UP0 ;  /* 0x000000070d07c287 */ /* 0x000fe8000c000000 */
[----:B------:R-:W-:Y:S02]  /*46f0*/  @!UP4 UIADD3 UR4, UPT, UPT, -UR8, UR7, URZ ;  /* 0x000000070804c290 */ /* 0x000fe4000fffe1ff */
[----:B------:R-:W-:Y:S02]  /*4700*/  @!UP4 UIADD3 UR7, UPT, UPT, UR8, -UR7, URZ ;  /* 0x800000070807c290 */ /* 0x000fe4000fffe0ff */
[----:B------:R-:W-:Y:S02]  /*4710*/  @!UP4 UIMAD UR14, UR4, UR5, UR14 ;  /* 0x00000005040ec2a4 */ /* 0x000fe4000f8e020e */
[----:B------:R-:W-:Y:S01]  /*4720*/  @!UP4 UIMAD UR13, UR7, UR18, UR13 ;  /* 0x00000012070dc2a4 */ /* 0x000fe2000f8e020d */
[----:B------:R-:W-:Y:S11]  /*4730*/  BRA.U UP1, `(.L_x_79) ;  /* 0x0000000101107547 */ /* 0x000ff6000b800000 */
[----:B--2---:R-:W-:Y:S04]  /*4740*/  MOV R0, UR49 ;  /* 0x0000003100007c02 */ /* 0x004fe80008000f00 */
[----:B------:R-:W-:Y:S04]  /*4750*/  SHF.L.U32 R3, R0, 0x1f, RZ ;  /* 0x0000001f00037819 */ /* 0x000fe800000006ff */
[----:B------:R-:W2:Y:S02]  /*4760*/  SYNCS.PHASECHK.TRANS64.TRYWAIT P1, [UR6+0x88], R3 ;  /* 0x00008803ff0075a7 */ /* 0x000ea40008021106 */
[----:B--2---:R-:W-:Y:S05]  /*4770*/  @!P1 BRA `(.L_x_80) ;  /* 0x0000004000809947 */ /* 0x004fea0003800000 */
.L_x_79:
[----:B------:R-:W-:Y:S05]  /*4780*/  BRA.U !UP6, `(.L_x_81) ;  /* 0x000000010e387547 */ /* 0x000fea000b800000 */
[----:B------:R-:W-:Y:S01]  /*4790*/  UPLOP3.LUT UP3, UPT, UPT, UPT, UP5, 0x80, 0x8 ;  /* 0x000000000008789c */ /* 0x000fe20003f6f050 */
[----:B--2---:R-:W-:Y:S01]  /*47a0*/  HFMA2 R0, -RZ, RZ, 0, 5.9604644775390625e-08 ;  /* 0x00000001ff007431 */ /* 0x004fe200000001ff */
[----:B------:R-:W2:Y:S01]  /*47b0*/  LDCU.64 UR8, c[0x0][0x358] ;  /* 0x00006b00ff0877ac */ /* 0x000ea20008000a00 */
[----:B------:R-:W-:Y:S03]  /*47c0*/  IMAD.MOV.U32 R182, RZ, RZ, 0x1 ;  /* 0x00000001ffb67424 */ /* 0x000fe600078e00ff */
[----:B------:R-:W-:Y:S05]  /*47d0*/  PLOP3.LUT P1, PT, PT, PT, UP3, 0x80, 0x8 ;  /* 0x000000000008781c */ /* 0x000fea0003f2f038 */
[----:B------:R-:W3:Y:S01]  /*47e0*/  @UP3 LDCU.64 UR4, c[0x0][0x888] ;  /* 0x00011100ff0437ac */ /* 0x000ee20008000a00 */
[----:B------:R-:W-:Y:S07]  /*47f0*/  @UP3 UIMAD UR7, UR36, UR40, URZ ;  /* 0x00000028240732a4 */ /* 0x000fee000f8e02ff */
[----:B------:R-:W-:Y:S01]  /*4800*/  @!P1 PRMT R182, R0, 0x7610, R182 ;  /* 0x0000761000b69816 */ /* 0x000fe200000000b6 */
[----:B---3--:R-:W-:Y:S06]  /*4810*/  @UP3 UIMAD.WIDE UR4, UR7, 0x4, UR4 ;  /* 0x00000004070438a5 */ /* 0x008fec000f8e0204 */
[----:B------:R-:W-:Y:S01]  /*4820*/  IMAD.U32 R2, RZ, RZ, UR4 ;  /* 0x00000004ff027e24 */ /* 0x000fe2000f8e00ff */
[----:B------:R-:W-:Y:S04]  /*4830*/  MOV R3, UR5 ;  /* 0x0000000500037c02 */ /* 0x000fe80008000f00 */
[----:B------:R-:W3:Y:S01]  /*4840*/  @!UP3 LDCU UR4, c[0x0][0x880] ;  /* 0x00011000ff04b7ac */ /* 0x000ee20008000800 */
[----:B--2--5:R4:W5:Y:S02]  /*4850*/  @P1 LDG.E R91, desc[UR8][R2.64] ;  /* 0x00000008025b1981 */ /* 0x024964000c1e1900 */
[----:B---34-:R-:W-:Y:S07]  /*4860*/  @!P1 IMAD.U32 R91, RZ, RZ, UR4 ;  /* 0x00000004ff5b9e24 */ /* 0x018fee000f8e00ff */
.L_x_81:
[----:B-----5:R-:W-:Y:S01]  /*4870*/  @!P0 FSETP.EQ.AND P1, PT, R91, RZ, PT ;  /* 0x000000ff5b00820b */ /* 0x020fe20003f22000 */
[----:B------:R-:W-:Y:S01]  /*4880*/  @!UPT UIADD3 URZ, UPT, UPT, URZ, URZ, URZ ;  /* 0x000000fffffff290 */ /* 0x000fe2000fffe0ff */
[----:B------:R-:W-:Y:S11]  /*4890*/  @!P0 BRA `(.L_x_82) ;  /* 0x0000000000148947 */ /* 0x000ff60003800000 */
[----:B------:R-:W-:Y:S02]  /*48a0*/  LOP3.LUT P0, RZ, R182, 0xff, RZ, 0xc0, !PT ;  /* 0x000000ffb6ff7812 */ /* 0x000fe4000780c0ff */
[----:B------:R-:W-:Y:S04]  /*48b0*/  PLOP3.LUT P1, PT, PT, PT, UP3, 0x80, 0x8 ;  /* 0x000000000008781c */ /* 0x000fe80003f2f038 */
[----:B------:R-:W-:Y:S07]  /*48c0*/  PLOP3.LUT P1, PT, P1, PT, PT, 0x8, 0x80 ;  /* 0x000000000080781c */ /* 0x000fee0000f2e170 */
[----:B------:R-:W-:Y:S11]  /*48d0*/  @P0 FSETP.EQ.AND P1, PT, R91, RZ, PT ;  /* 0x000000ff5b00020b */ /* 0x000ff60003f22000 */
[----:B------:R-:W-:Y:S02]  /*48e0*/  @!UPT UIADD3 URZ, UPT, UPT, URZ, URZ, URZ ;  /* 0x000000fffffff290 */ /* 0x000fe4000fffe0ff */
.L_x_82:
[----:B------:R-:W-:Y:S01]  /*48f0*/  ULEA UR7, UR21, UR6, 0x3 ;  /* 0x0000000615077291 */ /* 0x000fe2000f8e18ff */
[----:B--2---:R-:W-:Y:S02]  /*4900*/  SHF.L.U32 R0, R11, 0x1f, RZ ;  /* 0x0000001f0b007819 */ /* 0x004fe400000006ff */
[----:B------:R-:W-:Y:S01]  /*4910*/  ELECT P0, URZ, PT ;  /* 0x0000000000ff782f */ /* 0x000fe20003800000 */
[----:B------:R-:W-:Y:S05]  /*4920*/  VIADD R10, R10, 0x1 ;  /* 0x000000010a0a7836 */ /* 0x000fea0000000000 */
[----:B------:R-:W2:Y:S02]  /*4930*/  SYNCS.PHASECHK.TRANS64.TRYWAIT P2, [UR7+0x70], R0 ;  /* 0x00007000ff0075a7 */ /* 0x000ea40008041107 */
[----:B--2---:R-:W-:Y:S05]  /*4940*/  @!P2 BRA `(.L_x_83) ;  /* 0x000000400024a947 */ /* 0x004fea0003800000 */
.L_x_149:
[----:B------:R-:W-:Y:S01]  /*4950*/  UIADD3 UR33, UPT, UPT, UR7, 0x60, URZ ;  /* 0x0000006007217890 */ /* 0x000fe2000fffe0ff */
[----:B------:R-:W-:Y:S01]  /*4960*/  PLOP3.LUT P0, PT, P1, P0, PT, 0xf2, 0x2f ;  /* 0x00000000002f781c */ /* 0x000fe20000f01e72 */
[----:B------:R-:W-:Y:S01]  /*4970*/  UMOV UR38, 0x0 ;  /* 0x0000000000267882 */ /* 0x000fe20000000000 */
[----:B------:R-:W-:Y:S01]  /*4980*/  UMOV UR39, 0x10000000 ;  /* 0x1000000000277882 */ /* 0x000fe20000000000 */
[----:B------:R-:W-:Y:S01]  /*4990*/  UMOV UR28, UR36 ;  /* 0x00000024001c7c82 */ /* 0x000fe20008000000 */
[----:B------:R-:W-:Y:S01]  /*49a0*/  UMOV UR12, UR36 ;  /* 0x00000024000c7c82 */ /* 0x000fe20008000000 */
[----:B------:R-:W-:Y:S01]  /*49b0*/  UMOV UR20, UR36 ;  /* 0x0000002400147c82 */ /* 0x000fe20008000000 */
[----:B------:R-:W-:Y:S01]  /*49c0*/  UMOV UR25, UR33 ;  /* 0x0000002100197c82 */ /* 0x000fe20008000000 */
[----:B------:R-:W-:Y:S01]  /*49d0*/  UMOV UR9, UR33 ;  /* 0x0000002100097c82 */ /* 0x000fe20008000000 */
[----:B------:R-:W-:Y:S05]  /*49e0*/  UMOV UR17, UR33 ;  /* 0x0000002100117c82 */ /* 0x000fea0008000000 */
[----:B------:R-:W-:Y:S01]  /*49f0*/  @!P0 IADD3 R2, P1, PT, R12, 0x580, RZ ;  /* 0x000005800c028810 */ /* 0x000fe20007f3e0ff */
[----:B------:R-:W-:Y:S01]  /*4a00*/  VOTEU.ALL UP1, P0 ;  /* 0x0000000000ff7886 */ /* 0x000fe20000020000 */
[----:B------:R-:W-:Y:S02]  /*4a10*/  VOTEU.ALL UP0, P0 ;  /* 0x0000000000ff7886 */ /* 0x000fe40000000000 */
[----:B------:R-:W-:Y:S01]  /*4a20*/  @!P0 R2UR UR5, R2 ;  /* 0x00000000020582ca */ /* 0x000fe200000e0000 */
[----:B--2---:R-:W-:Y:S01]  /*4a30*/  @!P0 IMAD.X R0, RZ, RZ, R13, P1 ;  /* 0x000000ffff008224 */ /* 0x004fe200008e060d */
[----:B------:R-:W-:Y:S01]  /*4a40*/  ISETP.NE.AND P1, PT, R10, 0x2, PT ;  /* 0x000000020a00780c */ /* 0x000fe20003f25270 */
[----:B------:R-:W-:Y:S02]  /*4a50*/  @!UP0 USHF.L.U32 UR35, UR47, 0x6, URZ ;  /* 0x000000062f238899 */ /* 0x000fe400080006ff */
[----:B------:R-:W-:Y:S01]  /*4a60*/  @!UP0 UIMAD UR34, UR48, 0xa0, URZ ;  /* 0x000000a0302288a4 */ /* 0x000fe2000f8e02ff */
[----:B------:R-:W-:Y:S01]  /*4a70*/  @!P0 R2UR UR4, R0 ;  /* 0x00000000000482ca */ /* 0x000fe200000e0000 */
[----:B------:R-:W-:Y:S01]  /*4a80*/  UIADD3 UR48, UPT, UPT, UR13, UR58, URZ ;  /* 0x0000003a0d307290 */ /* 0x000fe2000fffe0ff */
[----:B------:R-:W-:Y:S01]  /*4a90*/  SEL R0, RZ, 0x1, P1 ;  /* 0x00000001ff007807 */ /* 0x000fe20000800000 */
[----:B------:R-:W-:Y:S01]  /*4aa0*/  @!UP0 UIADD3 UR26, UPT, UPT, UR34, 0x20, URZ ;  /* 0x00000020221a8890 */ /* 0x000fe2000fffe0ff */
[----:B------:R-:W-:Y:S01]  /*4ab0*/  SEL R10, R10, RZ, P1 ;  /* 0x000000ff0a0a7207 */ /* 0x000fe20000800000 */
[----:B------:R-:W-:Y:S01]  /*4ac0*/  @!UP0 UIADD3 UR10, UPT, UPT, UR34, 0x40, URZ ;  /* 0x00000040220a8890 */ /* 0x000fe2000fffe0ff */
[----:B------:R-:W-:Y:S01]  /*4ad0*/  LOP3.LUT R9, R9, R0, RZ, 0x3c, !PT ;  /* 0x0000000009097212 */ /* 0x000fe200078e3cff */
[----:B------:R-:W-:Y:S01]  /*4ae0*/  IMAD.U32 R2, RZ, RZ, UR5 ;  /* 0x00000005ff027e24 */ /* 0x000fe2000f8e00ff */
[----:B------:R-:W-:Y:S01]  /*4af0*/  UMOV UR27, UR35 ;  /* 0x00000023001b7c82 */ /* 0x000fe20008000000 */
[----:B------:R-:W-:Y:S01]  /*4b00*/  UMOV UR11, UR35 ;  /* 0x00000023000b7c82 */ /* 0x000fe20008000000 */
[----:B------:R-:W-:Y:S02]  /*4b10*/  @!UP0 UIADD3 UR18, UPT, UPT, UR34, 0x60, URZ ;  /* 0x0000006022128890 */ /* 0x000fe4000fffe0ff */
[----:B------:R-:W-:Y:S01]  /*4b20*/  @!P0 R2UR UR30, R2 ;  /* 0x00000000021e82ca */ /* 0x000fe200000e0000 */
[----:B------:R-:W-:Y:S01]  /*4b30*/  IMAD.U32 R3, RZ, RZ, UR4 ;  /* 0x00000004ff037e24 */ /* 0x000fe2000f8e00ff */
[----:B------:R-:W-:Y:S01]  /*4b40*/  @!UP0 UIMAD UR4, UR21, 0x5000, UR6 ;  /* 0x00005000150488a4 */ /* 0x000fe2000f8e0206 */
[----:B------:R-:W-:Y:S01]  /*4b50*/  UMOV UR19, UR35 ;  /* 0x0000002300137c82 */ /* 0x000fe20008000000 */
[----:B------:R-:W-:Y:S02]  /*4b60*/  UIADD3 UR47, UPT, UPT, UR14, UR59, URZ ;  /* 0x0000003b0e2f7290 */ /* 0x000fe4000fffe0ff */
[----:B------:R-:W-:Y:S01]  /*4b70*/  @!P0 R2UR UR31, R3 ;  /* 0x00000000031f82ca */ /* 0x000fe200000e0000 */
[----:B------:R-:W-:Y:S02]  /*4b80*/  @!UP0 UIADD3 UR32, UPT, UPT, UR4, 0x200, URZ ;  /* 0x0000020004208890 */ /* 0x000fe4000fffe0ff */
[----:B------:R-:W-:Y:S02]  /*4b90*/  @!UP0 UIADD3 UR24, UPT, UPT, UR4, 0x1200, URZ ;  /* 0x0000120004188890 */ /* 0x000fe4000fffe0ff */
[----:B------:R-:W-:Y:S02]  /*4ba0*/  @!UP0 UIADD3 UR8, UPT, UPT, UR4, 0x2200, URZ ;  /* 0x0000220004088890 */ /* 0x000fe4000fffe0ff */
[----:B------:R-:W-:Y:S06]  /*4bb0*/  @!UP0 UIADD3 UR16, UPT, UPT, UR4, 0x3200, URZ ;  /* 0x0000320004108890 */ /* 0x000fec000fffe0ff */
[----:B------:R2:W-:Y:S01]  /*4bc0*/  @!UP1 UTMALDG.3D [UR32], [UR30], desc[UR38] ;  /* 0x000026201e0095b4 */ /* 0x0005e20008011000 */
[----:B------:R-:W-:Y:S05]  /*4bd0*/  VOTEU.ALL UP1, P0 ;  /* 0x0000000000ff7886 */ /* 0x000fea0000020000 */
[----:B------:R-:W-:Y:S01]  /*4be0*/  @!UP1 UTMALDG.3D [UR24], [UR30], desc[UR38] ;  /* 0x000026181e0095b4 */ /* 0x000fe20008011000 */
[----:B------:R-:W-:Y:S05]  /*4bf0*/  VOTEU.ALL UP1, P0 ;  /* 0x0000000000ff7886 */ /* 0x000fea0000020000 */
[----:B------:R3:W-:Y:S01]  /*4c00*/  @!UP1 UTMALDG.3D [UR8], [UR30], desc[UR38] ;  /* 0x000026081e0095b4 */ /* 0x0007e20008011000 */
[----:B------:R-:W-:Y:S01]  /*4c10*/  UPLOP3.LUT UP1, UPT, UPT, UPT, UPT, 0x80, 0x8 ;  /* 0x000000000008789c */ /* 0x000fe20003f2f070 */
[----:B--2---:R-:W-:Y:S01]  /*4c20*/  UMOV UR36, UR29 ;  /* 0x0000001d00247c82 */ /* 0x004fe20008000000 */
[----:B---3--:R-:W-:Y:S02]  /*4c30*/  @!UP0 UIADD3 UR10, UPT, UPT, UR34, 0x80, URZ ;  /* 0x00000080220a8890 */ /* 0x008fe4000fffe0ff */
[----:B------:R-:W-:Y:S01]  /*4c40*/  @!UP0 UIADD3 UR8, UPT, UPT, UR4, 0x4200, URZ ;  /* 0x0000420004088890 */ /* 0x000fe2000fffe0ff */
[----:B------:R-:W-:Y:S01]  /*4c50*/  VOTEU.ALL UP0, P0 ;  /* 0x0000000000ff7886 */ /* 0x000fe20000000000 */
[----:B------:R-:W-:Y:S04]  /*4c60*/  UIADD3 UR4, UPT, UPT, UR21, 0x1, URZ ;  /* 0x0000000115047890 */ /* 0x000fe8000fffe0ff */
[----:B------:R2:W-:Y:S01]  /*4c70*/  @!UP0 UTMALDG.3D [UR16], [UR30], desc[UR38] ;  /* 0x000026101e0085b4 */ /* 0x0005e20008011000 */
[----:B------:R-:W-:Y:S04]  /*4c80*/  UISETP.NE.AND UP0, UPT, UR4, 0x2, UPT ;  /* 0x000000020400788c */ /* 0x000fe8000bf05270 */
[----:B------:R-:W-:Y:S02]  /*4c90*/  USEL UR5, URZ, 0x1, UP0 ;  /* 0x00000001ff057887 */ /* 0x000fe40008000000 */
[----:B------:R-:W-:Y:S02]  /*4ca0*/  USEL UR21, UR4, URZ, UP0 ;  /* 0x000000ff04157287 */ /* 0x000fe40008000000 */
[----:B------:R-:W-:Y:S01]  /*4cb0*/  VOTEU.ALL UP0, P0 ;  /* 0x0000000000ff7886 */ /* 0x000fe20000000000 */
[----:B------:R-:W-:Y:S01]  /*4cc0*/  UPRMT UR4, UR44, 0x654, UR33 ;  /* 0x000006542c047896 */ /* 0x000fe20008000021 */
[----:B------:R-:W-:Y:S03]  /*4cd0*/  LOP3.LUT R11, R11, UR5, RZ, 0x3c, !PT ;  /* 0x000000050b0b7c12 */ /* 0x000fe6000f8e3cff */
[----:B------:R2:W-:Y:S01]  /*4ce0*/  @!UP0 UTMALDG.3D [UR8], [UR30], desc[UR38] ;  /* 0x000026081e0085b4 */ /* 0x0005e20008011000 */
[----:B------:R2:W-:Y:S04]  /*4cf0*/  @!P0 SYNCS.ARRIVE.TRANS64.RED.A0TR RZ, [UR7+0x60], R8 ;  /* 0x00006008ffff89a7 */ /* 0x0005e80008300407 */
[----:B------:R-:W-:Y:S01]  /*4d00*/  SYNCS.ARRIVE.TRANS64.RED.A1T0 RZ, [UR4], RZ ;  /* 0x000000ffffff79a7 */ /* 0x000fe20008100404 */
[----:B------:R-:W-:Y:S05]  /*4d10*/  BRA.U UP2, `(.L_x_84) ;  /* 0xfffffff102fc7547 */ /* 0x000fea000b83ffff */
[----:B------:R-:W-:Y:S01]  /*4d20*/  UIADD3 UR6, UPT, UPT, UR6, 0x70, URZ ;  /* 0x0000007006067890 */ /* 0x000fe2000fffe0ff */
[----:B------:R-:W-:-:S03]  /*4d30*/  SHF.L.U32 R3, R11, 0x1f, RZ ;  /* 0x0000001f0b037819 */ /* 0x000fc600000006ff */
[----:B------:R-:W-:-:S09]  /*4d40*/  ULEA UR4, UR21, UR6, 0x3 ;  /* 0x0000000615047291 */ /* 0x000fd2000f8e18ff */
[----:B------:R-:W3:Y:S02]  /*4d50*/  SYNCS.PHASECHK.TRANS64.TRYWAIT P0, [UR4], R3 ;  /* 0x00000003ff0075a7 */ /* 0x000ee40008001104 */
[----:B---3--:R-:W-:Y:S05]  /*4d60*/  @!P0 BRA `(.L_x_85) ;  /* 0x0000003c00348947 */ /* 0x008fea0003800000 */
.L_x_151:
[----:B------:R-:W-:-:S04]  /*4d70*/  UIADD3 UR4, UPT, UPT, UR21, 0x1, URZ ;  /* 0x0000000115047890 */ /* 0x000fc8000fffe0ff */
[----:B------:R-:W-:-:S04]  /*4d80*/  UISETP.NE.AND UP0, UPT, UR4, 0x2, UPT ;  /* 0x000000020400788c */ /* 0x000fc8000bf05270 */
[----:B------:R-:W-:Y:S02]  /*4d90*/  USEL UR5, URZ, 0x1, UP0 ;  /* 0x00000001ff057887 */ /* 0x000fe40008000000 */
[----:B------:R-:W-:-:S04]  /*4da0*/  USEL UR4, UR4, URZ, UP0 ;  /* 0x000000ff04047287 */ /* 0x000fc80008000000 */
[----:B------:R-:W-:Y:S01]  /*4db0*/  ULEA UR4, UR4, UR6, 0x3 ;  /* 0x0000000604047291 */ /* 0x000fe2000f8e18ff */
[----:B---3--:R-:W-:-:S04]  /*4dc0*/  LOP3.LUT R3, R11, UR5, RZ, 0x3c, !PT ;  /* 0x000000050b037c12 */ /* 0x008fc8000f8e3cff */
[----:B------:R-:W-:Y:S01]  /*4dd0*/  SHF.L.U32 R3, R3, 0x1f, RZ ;  /* 0x0000001f03037819 */ /* 0x000fe200000006ff */
[----:B------:R-:W-:-:S07]  /*4de0*/  IMAD.U32 R0, RZ, RZ, UR4 ;  /* 0x00000004ff007e24 */ /* 0x000fce000f8e00ff */
.L_x_86:
[----:B---3--:R3:W4:Y:S02]  /*4df0*/  SYNCS.PHASECHK.TRANS64.TRYWAIT P0, [R0+URZ], R3 ;  /* 0x00000003000075a7 */ /* 0x00872400080011ff */
[----:B----4-:R-:W-:Y:S05]  /*4e00*/  @!P0 NANOSLEEP.SYNCS 0x989680 ;  /* 0x009896800000895d */ /* 0x010fea0003900000 */
[----:B------:R-:W4:Y:S02]  /*4e10*/  @!P0 SYNCS.PHASECHK.TRANS64 P0, [R0+URZ], R3 ;  /* 0x00000003000085a7 */ /* 0x000f2400080010ff */
[----:B-12-4-:R-:W-:Y:S05]  /*4e20*/  @P0 EXIT ;  /* 0x000000000000094d */ /* 0x016fea0003800000 */
[----:B------:R-:W-:Y:S05]  /*4e30*/  BRA `(.L_x_86) ;  /* 0xfffffffc00ec7947 */ /* 0x000fea000383ffff */
.L_x_76:
[----:B------:R-:W-:-:S06]  /*4e40*/  UISETP.GE.AND UP0, UPT, UR20, 0x4, UPT ;  /* 0x000000041400788c */ /* 0x000fcc000bf06270 */
[----:B------:R-:W-:-:S13]  /*4e50*/  PLOP3.LUT P0, PT, PT, PT, UP0, 0x80, 0x8 ;  /* 0x000000000008781c */ /* 0x000fda0003f0f008 */
[----:B------:R-:W-:Y:S05]  /*4e60*/  @!P0 EXIT ;  /* 0x000000000000894d */ /* 0x000fea0003800000 */
[----:B------:R-:W-:Y:S01]  /*4e70*/  BAR.SYNC.DEFER_BLOCKING 0x6, 0xa0 ;  /* 0x0182800000007b1d */ /* 0x000fe20000010000 */
[C---:B------:R-:W-:Y:S01]  /*4e80*/  IMAD.SHL.U32 R5, R198.reuse, 0x20, RZ ;  /* 0x00000020c6057824 */ /* 0x040fe200078e00ff */
[----:B------:R-:W-:Y:S01]  /*4e90*/  SHF.R.U32.HI R6, RZ, 0x1, R198 ;  /* 0x00000001ff067819 */ /* 0x000fe200000116c6 */
[C---:B------:R-:W-:Y:S01]  /*4ea0*/  IMAD.SHL.U32 R2, R198.reuse, 0x10, RZ ;  /* 0x00000010c6027824 */ /* 0x040fe200078e00ff */
[C---:B------:R-:W-:Y:S01]  /*4eb0*/  LOP3.LUT P0, RZ, R198.reuse, 0x4, RZ, 0xc0, !PT ;  /* 0x00000004c6ff7812 */ /* 0x040fe2000780c0ff */
[----:B------:R-:W-:Y:S01]  /*4ec0*/  IMAD.SHL.U32 R173, R198, 0x4, RZ ;  /* 0x00000004c6ad7824 */ /* 0x000fe200078e00ff */
[----:B------:R-:W-:Y:S02]  /*4ed0*/  UMOV UR46, 0x400 ;  /* 0x00000400002e7882 */ /* 0x000fe40000000000 */
[----:B------:R-:W1:Y:S01]  /*4ee0*/  LDC.64 R178, c[0x0][0x888] ;  /* 0x00022200ffb27b82 */ /* 0x000e620000000a00 */
[----:B------:R-:W-:Y:S01]  /*4ef0*/  ULEA UR46, UR44, UR46, 0x18 ;  /* 0x0000002e2c2e7291 */ /* 0x000fe2000f8ec0ff */
[----:B------:R-:W-:Y:S01]  /*4f00*/  LOP3.LUT R4, R5, 0xc0, RZ, 0xc0, !PT ;  /* 0x000000c005047812 */ /* 0x000fe200078ec0ff */
[----:B------:R-:W-:Y:S01]  /*4f10*/  IMAD.MOV.U32 R197, RZ, RZ, 0x10 ;  /* 0x00000010ffc57424 */ /* 0x000fe200078e00ff */
[----:B------:R-:W-:Y:S01]  /*4f20*/  LOP3.LUT R2, R2, 0x600, RZ, 0xc0, !PT ;  /* 0x0000060002027812 */ /* 0x000fe200078ec0ff */
[----:B------:R-:W-:Y:S01]  /*4f30*/  IMAD.MOV.U32 R196, RZ, RZ, 0x1 ;  /* 0x00000001ffc47424 */ /* 0x000fe200078e00ff */
[----:B------:R-:W-:Y:S01]  /*4f40*/  LOP3.LUT R173, R4, 0x18, R173, 0xf8, !PT ;  /* 0x0000001804ad7812 */ /* 0x000fe200078ef8ad */
[----:B------:R-:W-:Y:S01]  /*4f50*/  IMAD.U32 R4, R198, 0x10000, RZ ;  /* 0x00010000c6047824 */ /* 0x000fe200078e00ff */
[----:B------:R-:W2:Y:S01]  /*4f60*/  LDC.64 R180, c[0x0][0x890] ;  /* 0x00022400ffb47b82 */ /* 0x000ea20000000a00 */
[----:B------:R-:W-:Y:S01]  /*4f70*/  LOP3.LUT R2, R2, 0x20, R5, 0xf8, !PT ;  /* 0x0000002002027812 */ /* 0x000fe200078ef805 */
[----:B------:R-:W-:Y:S01]  /*4f80*/  IMAD.MOV.U32 R88, RZ, RZ, RZ ;  /* 0x000000ffff587224 */ /* 0x000fe200078e00ff */
[----:B------:R-:W-:-:S02]  /*4f90*/  LOP3.LUT R173, R173, 0x8, R6, 0x78, !PT ;  /* 0x00000008adad7812 */ /* 0x000fc400078e7806 */
[----:B------:R-:W-:Y:S02]  /*4fa0*/  CS2R R194, SRZ ;  /* 0x0000000000c27805 */ /* 0x000fe4000001ff00 */
[----:B------:R-:W-:Y:S02]  /*4fb0*/  LOP3.LUT R6, R2, 0x100, R5, 0xf8, !PT ;  /* 0x0000010002067812 */ /* 0x000fe400078ef805 */
[----:B------:R-:W-:Y:S02]  /*4fc0*/  CS2R R192, SRZ ;  /* 0x0000000000c07805 */ /* 0x000fe4000001ff00 */
[----:B------:R-:W-:Y:S01]  /*4fd0*/  LOP3.LUT R2, R4, 0x600000, RZ, 0xc0, !PT ;  /* 0x0060000004027812 */ /* 0x000fe200078ec0ff */
[----:B------:R-:W3:Y:S01]  /*4fe0*/  LDC.64 R176, c[0x0][0x8b0] ;  /* 0x00022c00ffb07b82 */ /* 0x000ee20000000a00 */
[----:B------:R-:W4:Y:S01]  /*4ff0*/  LDS R3, [UR46+0x140] ;  /* 0x0001402eff037984 */ /* 0x000f220008000800 */
[----:B------:R-:W-:Y:S01]  /*5000*/  LOP3.LUT R173, R6, R173, RZ, 0xfc, !PT ;  /* 0x000000ad06ad7212 */ /* 0x000fe200078efcff */
[----:B------:R-:W1:Y:S01]  /*5010*/  LDCU UR51, c[0x0][0x370] ;  /* 0x00006e00ff3377ac */ /* 0x000e620008000800 */
[----:B------:R-:W-:-:S02]  /*5020*/  LOP3.LUT R198, R198, 0x60, RZ, 0xc0, !PT ;  /* 0x00000060c6c67812 */ /* 0x000fc400078ec0ff */
[----:B------:R-:W-:Y:S01]  /*5030*/  SEL R197, R197, 0xfffffff0, !P0 ;  /* 0xfffffff0c5c57807 */ /* 0x000fe20004000000 */
[----:B------:R-:W1:Y:S01]  /*5040*/  LDCU UR43, c[0x0][0xb0c] ;  /* 0x00016180ff2b77ac */ /* 0x000e620008000800 */
[----:B------:R-:W1:Y:S01]  /*5050*/  LDC.64 R174, c[0x0][0x8a8] ;  /* 0x00022a00ffae7b82 */ /* 0x000e620000000a00 */
[----:B------:R-:W1:Y:S01]  /*5060*/  LDCU UR39, c[0x0][0xb30] ;  /* 0x00016600ff2777ac */ /* 0x000e620008000800 */
[----:B------:R-:W1:Y:S01]  /*5070*/  LDCU.64 UR60, c[0x0][0x888] ;  /* 0x00011100ff3c77ac */ /* 0x000e620008000a00 */
[----:B------:R-:W1:Y:S01]  /*5080*/  LDCU.64 UR40, c[0x0][0xb28] ;  /* 0x00016500ff2877ac */ /* 0x000e620008000a00 */
[----:B------:R-:W1:Y:S01]  /*5090*/  LDCU.128 UR52, c[0x0][0xb10] ;  /* 0x00016200ff3477ac */ /* 0x000e620008000c00 */
[----:B------:R-:W1:Y:S01]  /*50a0*/  LDCU UR50, c[0x0][0x374] ;  /* 0x00006e80ff3277ac */ /* 0x000e620008000800 */
[----:B------:R-:W-:Y:S01]  /*50b0*/  UIADD3 UR62, UPT, UPT, UR46, 0x200, URZ ;  /* 0x000002002e3e7890 */ /* 0x000fe2000fffe0ff */
[----:B------:R-:W-:Y:S01]  /*50c0*/  UMOV UR45, URZ ;  /* 0x000000ff002d7c82 */ /* 0x000fe20008000000 */
[----:B------:R-:W-:Y:S01]  /*50d0*/  UMOV UR49, URZ ;  /* 0x000000ff00317c82 */ /* 0x000fe20008000000 */
[----:B--2-4-:R-:W-:-:S09]  /*50e0*/  IMAD.IADD R2, R3, 0x1, R2 ;  /* 0x0000000103027824 */ /* 0x014fd200078e0202 */
.L_x_110:
[----:B------:R-:W-:Y:S02]  /*50f0*/  LEA R8, R192, UR46, 0x3 ;  /* 0x0000002ec0087c11 */ /* 0x000fe4000f8e18ff */
[----:B------:R-:W-:Y:S02]  /*5100*/  SHF.L.U32 R3, R194, 0x1f, RZ ;  /* 0x0000001fc2037819 */ /* 0x000fe400000006ff */
[----:B------:R-:W-:Y:S02]  /*5110*/  LEA R5, R192, UR46, 0x4 ;  /* 0x0000002ec0057c11 */ /* 0x000fe4000f8e20ff */
[----:B------:R-:W2:Y:S02]  /*5120*/  SYNCS.PHASECHK.TRANS64.TRYWAIT P0, [R8+URZ+0x90], R3 ;  /* 0x00009003080075a7 */ /* 0x000ea400080011ff */
[----:B-12---:R-:W-:Y:S05]  /*5130*/  @!P0 BRA `(.L_x_87) ;  /* 0x0000003800588947 */ /* 0x006fea0003800000 */
.L_x_152:
[----:B------:R-:W4:Y:S01]  /*5140*/  LDS.128 R4, [R5+0x120] ;  /* 0x0001200005047984 */ /* 0x000f220000000c00 */
[----:B------:R-:W-:Y:S01]  /*5150*/  UISETP.GE.AND UP0, UPT, UR42, 0x1, UPT ;  /* 0x000000012a00788c */ /* 0x000fe2000bf06270 */
[----:B------:R-:W-:Y:S01]  /*5160*/  @!PT LDS RZ, [RZ] ;  /* 0x00000000fffff984 */ /* 0x000fe20000000800 */
[----:B------:R-:W-:Y:S01]  /*5170*/  @!PT LDS RZ, [RZ] ;  /* 0x00000000fffff984 */ /* 0x000fe20000000800 */
[----:B------:R-:W-:Y:S01]  /*5180*/  @!PT LDS RZ, [RZ] ;  /* 0x00000000fffff984 */ /* 0x000fe20000000800 */
[----:B------:R-:W-:Y:S01]  /*5190*/  @!PT LDS RZ, [RZ] ;  /* 0x00000000fffff984 */ /* 0x000fe20000000800 */
[----:B------:R1:W-:Y:S06]  /*51a0*/  MEMBAR.ALL.CTA ;  /* 0x0000000000007992 */ /* 0x0003ec0000008000 */
[----:B-1----:R-:W1:Y:S01]  /*51b0*/  FENCE.VIEW.ASYNC.S ;  /* 0x00000000000073c6 */ /* 0x002e620000000000 */
[----:B----4-:R-:W-:Y:S11]  /*51c0*/  LOP3.LUT P0, RZ, R6, 0x1, RZ, 0xc0, !PT ;  /* 0x0000000106ff7812 */ /* 0x010ff6000780c0ff */
[----:B------:R-:W-:Y:S02]  /*51d0*/  @!UPT UIADD3 URZ, UPT, UPT, URZ, URZ, URZ ;  /* 0x000000fffffff290 */ /* 0x000fe4000fffe0ff */
[----:B-1----:R-:W-:Y:S01]  /*51e0*/  VOTEU.ANY UP1, P0 ;  /* 0x0000000000ff7886 */ /* 0x002fe20000020100 */
[----:B------:R-:W-:Y:S01]  /*51f0*/  PLOP3.LUT P0, PT, PT, PT, UP1, 0x80, 0x8 ;  /* 0x000000000008781c */ /* 0x000fe20003f0f018 */
[----:B------:R-:W-:Y:S11]  /*5200*/  UP2UR UR56, UPR, URZ, 0x2 ;  /* 0x00000002ff387883 */ /* 0x000ff60008000000 */
[----:B------:R-:W-:Y:S01]  /*5210*/  @!UPT UIADD3 URZ, UPT, UPT, URZ, URZ, URZ ;  /* 0x000000fffffff290 */ /* 0x000fe2000fffe0ff */
[----:B------:R-:W-:Y:S02]  /*5220*/  @P0 SHF.R.U32.HI R0, RZ, 0x10, R5 ;  /* 0x00000010ff000819 */ /* 0x000fe40000011605 */
[----:B--2---:R-:W-:Y:S02]  /*5230*/  @P0 MOV R3, R4 ;  /* 0x0000000400030202 */ /* 0x004fe40000000f00 */
        /* <DEDUP_REMOVED lines=11> */
[----:B------:R-:W2:Y:S01]  /*52f0*/  LDCU UR12, c[0x0][0xb20] ;  /* 0x00016400ff0c77ac */ /* 0x000ea20008000800 */
[----:B------:R-:W-:Y:S02]  /*5300*/  UIMAD.WIDE.U32 UR4, UR50, UR55, URZ ;  /* 0x00000037320472a5 */ /* 0x000fe4000f8e00ff */
[----:B------:R-:W-:Y:S02]  /*5310*/  UIMAD.WIDE.U32 UR6, UR51, UR52, URZ ;  /* 0x00000034330672a5 */ /* 0x000fe4000f8e00ff */
[----:B------:R-:W-:Y:S02]  /*5320*/  UISETP.NE.AND UP0, UPT, UR54, 0x1, UPT ;  /* 0x000000013600788c */ /* 0x000fe4000bf05270 */
[----:B------:R-:W-:Y:S02]  /*5330*/  UIMAD.WIDE.U32 UR8, UR37, UR55, URZ ;  /* 0x00000037250872a5 */ /* 0x000fe4000f8e00ff */
[----:B------:R-:W-:Y:S02]  /*5340*/  UIMAD.WIDE.U32 UR10, UR38, UR52, URZ ;  /* 0x00000034260a72a5 */ /* 0x000fe4000f8e00ff */
[----:B------:R-:W-:Y:S02]  /*5350*/  UISETP.NE.AND UP1, UPT, UR43, 0x1, UPT ;  /* 0x000000012b00788c */ /* 0x000fe4000bf25270 */
[----:B------:R-:W-:Y:S01]  /*5360*/  UISETP.NE.AND UP2, UPT, UR42, 0x1, UPT ;  /* 0x000000012a00788c */ /* 0x000fe2000bf45270 */
[----:B------:R-:W-:Y:S02]  /*5370*/  UMOV UR4, UR5 ;  /* 0x0000000500047c82 */ /* 0x000fe40008000000 */
[----:B--2---:R-:W-:Y:S03]  /*5380*/  USHF.R.U32.HI UR5, URZ, UR12, UR4 ;  /* 0x0000000cff057299 */ /* 0x004fe60008011604 */
[----:B------:R-:W-:Y:S02]  /*5390*/  UMOV UR4, UR7 ;  /* 0x0000000700047c82 */ /* 0x000fe40008000000 */
[----:B------:R-:W-:Y:S02]  /*53a0*/  USHF.R.U32.HI UR7, URZ, UR53, UR4 ;  /* 0x00000035ff077299 */ /* 0x000fe40008011604 */
[----:B------:R-:W-:Y:S02]  /*53b0*/  USEL UR4, UR50, UR5, !UP0 ;  /* 0x0000000532047287 */ /* 0x000fe4000c000000 */
[----:B------:R-:W-:Y:S01]  /*53c0*/  USEL UR7, UR51, UR7, !UP1 ;  /* 0x0000000733077287 */ /* 0x000fe2000c800000 */
[----:B------:R-:W-:Y:S01]  /*53d0*/  UMOV UR5, UR9 ;  /* 0x0000000900057c82 */ /* 0x000fe20008000000 */
[----:B------:R-:W-:Y:S02]  /*53e0*/  UIMAD.WIDE.U32 UR8, UR4, UR40, URZ ;  /* 0x00000028040872a5 */ /* 0x000fe4000f8e00ff */
[----:B------:R-:W-:Y:S03]  /*53f0*/  USHF.R.U32.HI UR6, URZ, UR12, UR5 ;  /* 0x0000000cff067299 */ /* 0x000fe60008011605 */
[----:B------:R-:W-:Y:S01]  /*5400*/  UMOV UR5, UR11 ;  /* 0x0000000b00057c82 */ /* 0x000fe20008000000 */
[----:B------:R-:W-:Y:S02]  /*5410*/  UIMAD.WIDE.U32 UR10, UR7, UR40, URZ ;  /* 0x00000028070a72a5 */ /* 0x000fe4000f8e00ff */
[----:B------:R-:W-:Y:S02]  /*5420*/  USHF.R.U32.HI UR12, URZ, UR53, UR5 ;  /* 0x00000035ff0c7299 */ /* 0x000fe40008011605 */
[----:B------:R-:W-:Y:S01]  /*5430*/  USEL UR6, UR37, UR6, !UP0 ;  /* 0x0000000625067287 */ /* 0x000fe2000c000000 */
[----:B------:R-:W-:Y:S02]  /*5440*/  UMOV UR5, UR9 ;  /* 0x0000000900057c82 */ /* 0x000fe40008000000 */
[----:B------:R-:W-:Y:S01]  /*5450*/  UMOV UR10, UR11 ;  /* 0x0000000b000a7c82 */ /* 0x000fe20008000000 */
[----:B------:R-:W-:Y:S02]  /*5460*/  @UP2 USHF.R.U32.HI UR4, URZ, UR41, UR5 ;  /* 0x00000029ff042299 */ /* 0x000fe40008011605 */
[----:B------:R-:W-:Y:S02]  /*5470*/  @UP2 USHF.R.U32.HI UR7, URZ, UR41, UR10 ;  /* 0x00000029ff072299 */ /* 0x000fe4000801160a */
[----:B------:R-:W-:Y:S02]  /*5480*/  UIMAD UR4, UR42, UR4, URZ ;  /* 0x000000042a0472a4 */ /* 0x000fe4000f8e02ff */
[----:B------:R-:W-:Y:S02]  /*5490*/  UIMAD.WIDE.U32 UR10, UR6, UR40, URZ ;  /* 0x00000028060a72a5 */ /* 0x000fe4000f8e00ff */
[----:B------:R-:W-:Y:S02]  /*54a0*/  USEL UR5, UR38, UR12, !UP1 ;  /* 0x0000000c26057287 */ /* 0x000fe4000c800000 */
[----:B------:R-:W-:Y:S02]  /*54b0*/  UIMAD UR8, UR42, UR7, URZ ;  /* 0x000000072a0872a4 */ /* 0x000fe4000f8e02ff */
[----:B------:R-:W-:Y:S03]  /*54c0*/  UISETP.GE.AND UP0, UPT, UR6, UR4, UPT ;  /* 0x000000040600728c */ /* 0x000fe6000bf06270 */
[----:B------:R-:W-:Y:S01]  /*54d0*/  UMOV UR4, UR11 ;  /* 0x0000000b00047c82 */ /* 0x000fe20008000000 */
[----:B------:R-:W-:Y:S02]  /*54e0*/  UISETP.GE.OR UP0, UPT, UR5, UR8, UP0 ;  /* 0x000000080500728c */ /* 0x000fe40008706670 */
[----:B------:R-:W-:Y:S02]  /*54f0*/  USHF.R.U32.HI UR4, URZ, UR41, UR4 ;  /* 0x00000029ff047299 */ /* 0x000fe40008011604 */
[----:B------:R-:W-:Y:S02]  /*5500*/  UIMAD.WIDE.U32 UR8, UR5, UR40, URZ ;  /* 0x00000028050872a5 */ /* 0x000fe4000f8e00ff */
[----:B------:R-:W-:Y:S02]  /*5510*/  USEL UR11, UR6, UR4, !UP2 ;  /* 0x00000004060b7287 */ /* 0x000fe4000d000000 */
[----:B------:R-:W-:Y:S02]  /*5520*/  UIADD3 UR8, UPT, UPT, -UR5, URZ, URZ ;  /* 0x000000ff05087290 */ /* 0x000fe4000fffe1ff */
[----:B------:R-:W-:Y:S01]  /*5530*/  UIADD3 UR10, UPT, UPT, -UR11, URZ, URZ ;  /* 0x000000ff0b0a7290 */ /* 0x000fe2000fffe1ff */
[----:B------:R-:W-:Y:S01]  /*5540*/  @!UP0 UMOV UR4, UR9 ;  /* 0x0000000900048c82 */ /* 0x000fe20008000000 */
[----:B------:R-:W-:Y:S02]  /*5550*/  UIADD3 UR9, UPT, UPT, -UR6, URZ, URZ ;  /* 0x000000ff06097290 */ /* 0x000fe4000fffe1ff */
[----:B------:R-:W-:Y:S02]  /*5560*/  @!UP0 USHF.R.U32.HI UR4, URZ, UR41, UR4 ;  /* 0x00000029ff048299 */ /* 0x000fe40008011604 */
[----:B------:R-:W-:Y:S02]  /*5570*/  UIMAD UR10, UR42, UR10, UR6 ;  /* 0x0000000a2a0a72a4 */ /* 0x000fe4000f8e0206 */
[----:B------:R-:W-:Y:S04]  /*5580*/  @!UP0 USEL UR4, UR5, UR4, !UP2 ;  /* 0x0000000405048287 */ /* 0x000fe8000d000000 */
[----:B------:R-:W-:Y:S02]  /*5590*/  @!UP0 UIMAD UR10, UR7, UR10, UR4 ;  /* 0x0000000a070a82a4 */ /* 0x000fe4000f8e0204 */
[----:B------:R-:W-:Y:S02]  /*55a0*/  @!UP0 UIADD3 UR11, UPT, UPT, UR11, -UR4, URZ ;  /* 0x800000040b0b8290 */ /* 0x000fe4000fffe0ff */
[----:B------:R-:W-:Y:S02]  /*55b0*/  UIMAD UR7, UR43, UR8, UR38 ;  /* 0x000000082b0772a4 */ /* 0x000fe4000f8e0226 */
[----:B------:R-:W-:Y:S02]  /*55c0*/  @!UP0 UIMAD UR6, UR11, UR42, UR5 ;  /* 0x0000002a0b0682a4 */ /* 0x000fe4000f8e0205 */
[----:B------:R-:W-:Y:S01]  /*55d0*/  UIMAD UR4, UR54, UR9, UR37 ;  /* 0x00000009360472a4 */ /* 0x000fe2000f8e0225 */
[----:B------:R-:W-:Y:S02]  /*55e0*/  @!UP0 UMOV UR5, UR10 ;  /* 0x0000000a00058c82 */ /* 0x000fe40008000000 */
[----:B------:R-:W-:Y:S02]  /*55f0*/  UIMAD UR38, UR5, UR43, UR7 ;  /* 0x0000002b052672a4 */ /* 0x000fe4000f8e0207 */
[----:B------:R-:W-:Y:S11]  /*5600*/  UIMAD UR37, UR6, UR54, UR4 ;  /* 0x00000036062572a4 */ /* 0x000ff6000f8e0204 */
[----:B------:R-:W-:Y:S01]  /*5610*/  @!UPT UIADD3 URZ, UPT, UPT, URZ, URZ, URZ ;  /* 0x000000fffffff290 */ /* 0x000fe2000fffe0ff */
.L_x_88:
[----:B------:R-:W-:Y:S01]  /*5620*/  UISETP.NE.AND UP0, UPT, UR39, 0x1, UPT ;  /* 0x000000012700788c */ /* 0x000fe2000bf05270 */
[----:B------:R-:W-:Y:S10]  /*5630*/  IADD3 R192, PT, PT, R192, 0x1, RZ ;  /* 0x00000001c0c07810 */ /* 0x000ff40007ffe0ff */
[----:B------:R-:W2:Y:S01]  /*5640*/  @!UP0 LDCU.128 UR12, c[0x0][0xb10] ;  /* 0x00016200ff0c87ac */ /* 0x000ea20008000c00 */
[----:B------:R-:W4:Y:S01]  /*5650*/  @!UP0 LDCU UR5, c[0x0][0xb0c] ;  /* 0x00016180ff0587ac */ /* 0x000f220008000800 */
[----:B------:R-:W3:Y:S01]  /*5660*/  @!UP0 LDCU UR10, c[0x0][0xb20] ;  /* 0x00016400ff0a87ac */ /* 0x000ee20008000800 */
[----:B--2---:R-:W-:Y:S02]  /*5670*/  UIMAD.WIDE.U32 UR8, UR38, UR12, URZ ;  /* 0x0000000c260872a5 */ /* 0x004fe4000f8e00ff */
[----:B------:R-:W-:Y:S02]  /*5680*/  UIMAD.WIDE.U32 UR6, UR37, UR15, URZ ;  /* 0x0000000f250672a5 */ /* 0x000fe4000f8e00ff */
[----:B------:R-:W-:Y:S03]  /*5690*/  @!UP0 UISETP.NE.AND UP1, UPT, UR14, 0x1, UPT ;  /* 0x000000010e00888c */ /* 0x000fe6000bf25270 */
[----:B------:R-:W-:Y:S01]  /*56a0*/  @!UP0 UMOV UR4, UR9 ;  /* 0x0000000900048c82 */ /* 0x000fe20008000000 */
[----:B----4-:R-:W-:Y:S02]  /*56b0*/  @!UP0 UISETP.NE.AND UP2, UPT, UR5, 0x1, UPT ;  /* 0x000000010500888c */ /* 0x010fe4000bf45270 */
[----:B------:R-:W-:Y:S01]  /*56c0*/  @!UP0 USHF.R.U32.HI UR4, URZ, UR13, UR4 ;  /* 0x0000000dff048299 */ /* 0x000fe20008011604 */
[----:B------:R-:W-:Y:S02]  /*56d0*/  @!UP0 UMOV UR6, UR7 ;  /* 0x0000000700068c82 */ /* 0x000fe40008000000 */
[----:B---3--:R-:W-:Y:S02]  /*56e0*/  @!UP0 USHF.R.U32.HI UR6, URZ, UR10, UR6 ;  /* 0x0000000aff068299 */ /* 0x008fe40008011606 */
[----:B------:R-:W-:Y:S02]  /*56f0*/  @!UP0 USEL UR7, UR38, UR4, !UP2 ;  /* 0x0000000426078287 */ /* 0x000fe4000d000000 */
[----:B------:R-:W-:Y:S04]  /*5700*/  @!UP0 USEL UR6, UR37, UR6, !UP1 ;  /* 0x0000000625068287 */ /* 0x000fe8000c800000 */
[----:B------:R-:W-:Y:S02]  /*5710*/  @!UP0 UIADD3 UR4, UPT, UPT, -UR7, UR6, URZ ;  /* 0x0000000607048290 */ /* 0x000fe4000fffe1ff */
[----:B------:R-:W-:Y:S02]  /*5720*/  @!UP0 UIADD3 UR6, UPT, UPT, UR7, -UR6, URZ ;  /* 0x8000000607068290 */ /* 0x000fe4000fffe0ff */
[----:B------:R-:W-:Y:S02]  /*5730*/  @!UP0 UIMAD UR38, UR4, UR5, UR38 ;  /* 0x00000005042682a4 */ /* 0x000fe4000f8e0226 */
[----:B------:R-:W-:Y:S02]  /*5740*/  @!UP0 UIMAD UR37, UR6, UR14, UR37 ;  /* 0x0000000e062582a4 */ /* 0x000fe4000f8e0225 */
[----:B------:R-:W-:Y:S09]  /*5750*/  ULOP3.LUT UP0, URZ, UR62, 0x1b0, URZ, 0xc0, !UPT ;  /* 0x000001b03eff7892 */ /* 0x000ff2000f80c0ff */
[----:B------:R-:W-:Y:S05]  /*5760*/  BRA.U !UP0, `(.L_x_89) ;  /* 0x00000001087c7547 */ /* 0x000fea000b800000 */
[----:B------:R-:W2:Y:S01]  /*5770*/  LDCU.64 UR8, c[0x4][0x80] ;  /* 0x01001000ff0877ac */ /* 0x000ea20008000a00 */
[----:B------:R-:W-:Y:S01]  /*5780*/  MOV R16, 0x0 ;  /* 0x0000000000107802 */ /* 0x000fe20000000f00 */
[----:B------:R-:W-:Y:S02]  /*5790*/  HFMA2 R12, -RZ, RZ, 0, 5.9604644775390625e-08 ;  /* 0x00000001ff0c7431 */ /* 0x000fe400000001ff */
[----:B------:R-:W-:Y:S01]  /*57a0*/  IMAD.MOV.U32 R8, RZ, RZ, 0x70 ;  /* 0x00000070ff087424 */ /* 0x000fe200078e00ff */
[----:B------:R3:W4:Y:S01]  /*57b0*/  LDC.64 R14, c[0x4][R16] ;  /* 0x01000000100e7b82 */ /* 0x0007220000000a00 */
[----:B------:R-:W1:Y:S01]  /*57c0*/  LDCU.64 UR6, c[0x4][0x88] ;  /* 0x01001100ff0677ac */ /* 0x000e620008000a00 */
[----:B------:R-:W-:Y:S01]  /*57d0*/  IMAD.MOV.U32 R13, RZ, RZ, RZ ;  /* 0x000000ffff0d7224 */ /* 0x000fe200078e00ff */
[----:B------:R-:W1:Y:S01]  /*57e0*/  LDCU.64 UR4, c[0x4][0x8] ;  /* 0x01000100ff0477ac */ /* 0x000e620008000a00 */
[----:B--2---:R-:W-:Y:S01]  /*57f0*/  MOV R5, UR9 ;  /* 0x0000000900057c02 */ /* 0x004fe20008000f00 */
[----:B------:R-:W-:Y:S01]  /*5800*/  IMAD.U32 R4, RZ, RZ, UR8 ;  /* 0x00000008ff047e24 */ /* 0x000fe2000f8e00ff */
[----:B-1----:R-:W-:Y:S01]  /*5810*/  MOV R7, UR7 ;  /* 0x0000000700077c02 */ /* 0x002fe20008000f00 */
[----:B------:R-:W-:Y:S01]  /*5820*/  IMAD.U32 R6, RZ, RZ, UR6 ;  /* 0x00000006ff067e24 */ /* 0x000fe2000f8e00ff */
[----:B------:R-:W-:Y:S01]  /*5830*/  MOV R11, UR5 ;  /* 0x00000005000b7c02 */ /* 0x000fe20008000f00 */
[----:B------:R-:W-:Y:S02]  /*5840*/  IMAD.U32 R10, RZ, RZ, UR4 ;  /* 0x00000004ff0a7e24 */ /* 0x000fe4000f8e00ff */
[----:B------:R-:W-:Y:S07]  /*5850*/  LEPC R20, `(.L_x_90) ;  /* 0x000000001014794e */ /* 0x000fee0000000000 */
[----:B---345:R-:W-:Y:S05]  /*5860*/  CALL.ABS.NOINC R14 ;  /* 0x000000000e007343 */ /* 0x038fea0003c00000 */
.L_x_90:
[----:B------:R-:W1:Y:S01]  /*5870*/  LDCU.64 UR8, c[0x4][0x80] ;  /* 0x01001000ff0877ac */ /* 0x000e620008000a00 */
[----:B------:R-:W2:Y:S01]  /*5880*/  LDC.64 R16, c[0x4][R16] ;  /* 0x0100000010107b82 */ /* 0x000ea20000000a00 */
[----:B------:R-:W-:Y:S02]  /*5890*/  HFMA2 R12, -RZ, RZ, 0, 5.9604644775390625e-08 ;  /* 0x00000001ff0c7431 */ /* 0x000fe400000001ff */
[----:B------:R-:W-:Y:S02]  /*58a0*/  IMAD.MOV.U32 R8, RZ, RZ, 0x70 ;  /* 0x00000070ff087424 */ /* 0x000fe400078e00ff */
[----:B------:R-:W-:Y:S01]  /*58b0*/  IMAD.MOV.U32 R13, RZ, RZ, RZ ;  /* 0x000000ffff0d7224 */ /* 0x000fe200078e00ff */
[----:B------:R-:W3:Y:S01]  /*58c0*/  LDCU.64 UR6, c[0x4][0x88] ;  /* 0x01001100ff0677ac */ /* 0x000ee20008000a00 */
[----:B------:R-:W4:Y:S01]  /*58d0*/  LDCU.64 UR4, c[0x4][0x8] ;  /* 0x01000100ff0477ac */ /* 0x000f220008000a00 */
[----:B-1----:R-:W-:Y:S02]  /*58e0*/  MOV R4, UR8 ;  /* 0x0000000800047c02 */ /* 0x002fe40008000f00 */
[----:B------:R-:W-:Y:S02]  /*58f0*/  MOV R5, UR9 ;  /* 0x0000000900057c02 */ /* 0x000fe40008000f00 */
[----:B---3--:R-:W-:Y:S01]  /*5900*/  MOV R7, UR7 ;  /* 0x0000000700077c02 */ /* 0x008fe20008000f00 */
[----:B------:R-:W-:Y:S01]  /*5910*/  IMAD.U32 R6, RZ, RZ, UR6 ;  /* 0x00000006ff067e24 */ /* 0x000fe2000f8e00ff */
[----:B----4-:R-:W-:Y:S01]  /*5920*/  MOV R11, UR5 ;  /* 0x00000005000b7c02 */ /* 0x010fe20008000f00 */
[----:B------:R-:W-:Y:S02]  /*5930*/  IMAD.U32 R10, RZ, RZ, UR4 ;  /* 0x00000004ff0a7e24 */ /* 0x000fe4000f8e00ff */
[----:B------:R-:W-:Y:S07]  /*5940*/  LEPC R20, `(.L_x_89) ;  /* 0x000000001014794e */ /* 0x000fee0000000000 */
[----:B--2---:R-:W-:Y:S05]  /*5950*/  CALL.ABS.NOINC R16 ;  /* 0x0000000010007343 */ /* 0x004fea0003c00000 */
.L_x_89:
[----:B------:R-:W-:Y:S01]  /*5960*/  ISETP.NE.U32.AND P3, PT, R180, RZ, PT ;  /* 0x000000ffb400720c */ /* 0x000fe20003f65070 */
[----:B------:R-:W-:Y:S01]  /*5970*/  UISETP.NE.AND UP1, UPT, UR63, URZ, UPT ;  /* 0x000000ff3f00728c */ /* 0x000fe2000bf25270 */
[----:B------:R-:W-:Y:S02]  /*5980*/  ISETP.NE.U32.AND P4, PT, R176, RZ, PT ;  /* 0x000000ffb000720c */ /* 0x000fe40003f85070 */
[----:B------:R-:W-:Y:S02]  /*5990*/  ISETP.NE.AND.EX P3, PT, R181, RZ, PT, P3 ;  /* 0x000000ffb500720c */ /* 0x000fe40003f65330 */
[----:B------:R-:W-:Y:S02]  /*59a0*/  PLOP3.LUT P1, PT, PT, PT, PT, 0x8, 0x80 ;  /* 0x000000000080781c */ /* 0x000fe40003f2e170 */
[----:B------:R-:W-:Y:S02]  /*59b0*/  PLOP3.LUT P0, PT, PT, PT, UP1, 0x80, 0x8 ;  /* 0x000000000008781c */ /* 0x000fe40003f0f018 */
[----:B------:R-:W-:Y:S02]  /*59c0*/  ISETP.NE.AND.EX P4, PT, R177, RZ, PT, P4 ;  /* 0x000000ffb100720c */ /* 0x000fe40003f85340 */
[----:B------:R-:W2:Y:S09]  /*59d0*/  @UP1 LDCU.64 UR4, c[0x0][0x888] ;  /* 0x00011100ff0417ac */ /* 0x000eb20008000a00 */
[----:B------:R-:W-:Y:S01]  /*59e0*/  @P0 PLOP3.LUT P1, PT, P3, PT, PT, 0x80, 0x8 ;  /* 0x000000000008081c */ /* 0x000fe20001f2f070 */
[----:B--2---:R-:W-:Y:S04]  /*59f0*/  @UP1 UISETP.NE.U32.AND UP0, UPT, UR4, URZ, UPT ;  /* 0x000000ff0400128c */ /* 0x004fe8000bf05070 */
[----:B------:R-:W-:Y:S04]  /*5a00*/  @UP1 UISETP.NE.AND.EX UP0, UPT, UR5, URZ, UPT, UP0 ;  /* 0x000000ff0500128c */ /* 0x000fe8000bf05300 */
[----:B------:R-:W-:Y:S01]  /*5a10*/  @UP1 USEL UR4, URZ, 0xffffffff, UP0 ;  /* 0xffffffffff041887 */ /* 0x000fe20008000000 */
[----:B------:R-:W-:Y:S11]  /*5a20*/  @!P3 BRA `(.L_x_91) ;  /* 0x000000000030b947 */ /* 0x000ff60003800000 */
[----:B------:R-:W-:Y:S01]  /*5a30*/  ISETP.NE.U32.AND P2, PT, R178, RZ, PT ;  /* 0x000000ffb200720c */ /* 0x000fe20003f45070 */
[----:B------:R-:W2:Y:S01]  /*5a40*/  LDCU.64 UR6, c[0x0][0x358] ;  /* 0x00006b00ff0677ac */ /* 0x000ea20008000a00 */
[----:B------:R-:W-:Y:S02]  /*5a50*/  IMAD.MOV.U32 R182, RZ, RZ, 0x1 ;  /* 0x00000001ffb67424 */ /* 0x000fe400078e00ff */
[----:B------:R-:W-:Y:S11]  /*5a60*/  ISETP.NE.AND.EX P2, PT, R179, RZ, PT, P2 ;  /* 0x000000ffb300720c */ /* 0x000ff60003f45320 */
[----:B------:R-:W-:Y:S02]  /*5a70*/  @!UPT UIADD3 URZ, UPT, UPT, URZ, URZ, URZ ;  /* 0x000000fffffff290 */ /* 0x000fe4000fffe0ff */
[----:B------:R-:W3:Y:S01]  /*5a80*/  @P2 LDC.64 R4, c[0x0][0x888] ;  /* 0x00022200ff042b82 */ /* 0x000ee20000000a00 */
[----:B-1----:R-:W-:Y:S04]  /*5a90*/  @P2 IMAD R0, R180, UR36, RZ ;  /* 0x00000024b4002c24 */ /* 0x002fe8000f8e02ff */
[----:B---3--:R-:W-:Y:S04]  /*5aa0*/  @P2 IMAD.WIDE R4, R0, 0x4, R4 ;  /* 0x0000000400042825 */ /* 0x008fe800078e0204 */
[----:B------:R-:W-:Y:S01]  /*5ab0*/  HFMA2 R0, -RZ, RZ, 0, 5.9604644775390625e-08 ;  /* 0x00000001ff007431 */ /* 0x000fe200000001ff */
[----:B--2--5:R2:W5:Y:S04]  /*5ac0*/  @P2 LDG.E R91, desc[UR6][R4.64] ;  /* 0x00000006045b2981 */ /* 0x024568000c1e1900 */
[----:B------:R-:W-:Y:S01]  /*5ad0*/  @!P2 PRMT R182, R0, 0x7610, R182 ;  /* 0x0000761000b6a816 */ /* 0x000fe200000000b6 */
[----:B--2---:R-:W3:Y:S06]  /*5ae0*/  @!P2 LDC R91, c[0x0][0x880] ;  /* 0x00022000ff5bab82 */ /* 0x004eec0000000800 */
.L_x_91:
[----:B------:R-:W-:Y:S05]  /*5af0*/  @!P4 BRA `(.L_x_92) ;  /* 0x000000000024c947 */ /* 0x000fea0003800000 */
[----:B------:R-:W-:Y:S01]  /*5b00*/  ISETP.NE.U32.AND P2, PT, R174, RZ, PT ;  /* 0x000000ffae00720c */ /* 0x000fe20003f45070 */
[----:B------:R-:W2:Y:S03]  /*5b10*/  LDCU.64 UR6, c[0x0][0x358] ;  /* 0x00006b00ff0677ac */ /* 0x000ea60008000a00 */
[----:B------:R-:W-:Y:S11]  /*5b20*/  ISETP.NE.AND.EX P2, PT, R175, RZ, PT, P2 ;  /* 0x000000ffaf00720c */ /* 0x000ff60003f45320 */
[----:B------:R-:W-:Y:S02]  /*5b30*/  @!UPT UIADD3 URZ, UPT, UPT, URZ, URZ, URZ ;  /* 0x000000fffffff290 */ /* 0x000fe4000fffe0ff */
[----:B------:R-:W4:Y:S01]  /*5b40*/  @P2 LDC.64 R4, c[0x0][0x8a8] ;  /* 0x00022a00ff042b82 */ /* 0x000f220000000a00 */
[----:B-1----:R-:W-:Y:S04]  /*5b50*/  @P2 IMAD R0, R176, UR36, RZ ;  /* 0x00000024b0002c24 */ /* 0x002fe8000f8e02ff */
[----:B----4-:R-:W-:Y:S05]  /*5b60*/  @P2 IMAD.WIDE R4, R0, 0x4, R4 ;  /* 0x0000000400042825 */ /* 0x010fea00078e0204 */
[----:B--2--5:R2:W5:Y:S02]  /*5b70*/  @P2 LDG.E R89, desc[UR6][R4.64] ;  /* 0x0000000604592981 */ /* 0x024564000c1e1900 */
[----:B--2---:R-:W4:Y:S02]  /*5b80*/  @!P2 LDC R89, c[0x0][0x8a0] ;  /* 0x00022800ff59ab82 */ /* 0x004f240000000800 */
.L_x_92:
[----:B---3-5:R-:W-:Y:S01]  /*5b90*/  @P0 FSETP.NEU.AND P4, PT, R91, RZ, PT ;  /* 0x000000ff5b00020b */ /* 0x028fe20003f8d000 */
[----:B------:R-:W-:Y:S01]  /*5ba0*/  IMAD.U32 R3, RZ, RZ, UR4 ;  /* 0x00000004ff037e24 */ /* 0x000fe2000f8e00ff */
[----:B------:R-:W-:Y:S01]  /*5bb0*/  @P0 LOP3.LUT P2, RZ, R182, 0xff, RZ, 0xc0, !PT ;  /* 0x000000ffb6ff0812 */ /* 0x000fe2000784c0ff */
[----:B------:R-:W-:Y:S01]  /*5bc0*/  BSSY B1, `(.L_x_93) ;  /* 0x0000058000017945 */ /* 0x000fe20003800000 */
[----:B------:R-:W-:Y:S02]  /*5bd0*/  @P0 SEL R6, RZ, 0xffffffff, P4 ;  /* 0xffffffffff060807 */ /* 0x000fe40002000000 */
[----:B------:R-:W-:Y:S02]  /*5be0*/  CS2R R170, SRZ ;  /* 0x0000000000aa7805 */ /* 0x000fe4000001ff00 */
[----:B------:R-:W-:Y:S02]  /*5bf0*/  LEA R151, R88, UR46, 0x3 ;  /* 0x0000002e58977c11 */ /* 0x000fe4000f8e18ff */
[----:B------:R-:W-:Y:S02]  /*5c00*/  CS2R R168, SRZ ;  /* 0x0000000000a87805 */ /* 0x000fe4000001ff00 */
[----:B------:R-:W-:Y:S02]  /*5c10*/  @P1 SEL R6, R3, R6, !P2 ;  /* 0x0000000603061207 */ /* 0x000fe40005000000 */
[----:B------:R-:W-:Y:S02]  /*5c20*/  CS2R R162, SRZ ;  /* 0x0000000000a27805 */ /* 0x000fe4000001ff00 */
[----:B------:R-:W-:Y:S02]  /*5c30*/  LOP3.LUT R3, R196, 0x1, RZ, 0x3c, !PT ;  /* 0x00000001c4037812 */ /* 0x000fe400078e3cff */
[----:B------:R-:W-:Y:S02]  /*5c40*/  CS2R R160, SRZ ;  /* 0x0000000000a07805 */ /* 0x000fe4000001ff00 */
[----:B------:R-:W-:Y:S02]  /*5c50*/  @P0 LOP3.LUT R6, R6, 0x1, RZ, 0xc0, !PT ;  /* 0x0000000106060812 */ /* 0x000fe400078ec0ff */
[----:B------:R-:W-:Y:S02]  /*5c60*/  CS2R R154, SRZ ;  /* 0x00000000009a7805 */ /* 0x000fe4000001ff00 */
[----:B------:R-:W-:Y:S02]  /*5c70*/  SHF.L.U32 R4, R195, 0x1f, RZ ;  /* 0x0000001fc3047819 */ /* 0x000fe400000006ff */
[----:B------:R-:W-:Y:S02]  /*5c80*/  CS2R R152, SRZ ;  /* 0x0000000000987805 */ /* 0x000fe4000001ff00 */
[----:B------:R-:W-:Y:S01]  /*5c90*/  ISETP.NE.U32.OR P6, PT, R6, 0x1, !P0 ;  /* 0x000000010600780c */ /* 0x000fe200047c5470 */
[----:B------:R-:W-:Y:S01]  /*5ca0*/  IMAD.U32 R6, RZ, RZ, UR45 ;  /* 0x0000002dff067e24 */ /* 0x000fe2000f8e00ff */
[----:B------:R-:W-:Y:S02]  /*5cb0*/  PLOP3.LUT P5, PT, PT, PT, PT, 0x8, 0x80 ;  /* 0x000000000080781c */ /* 0x000fe40003fae170 */
[----:B------:R-:W-:Y:S02]  /*5cc0*/  CS2R R146, SRZ ;  /* 0x0000000000927805 */ /* 0x000fe4000001ff00 */
[----:B------:R-:W-:Y:S02]  /*5cd0*/  P2R R199, PR, RZ, 0x40 ;  /* 0x00000040ffc77803 */ /* 0x000fe40000000000 */
[----:B------:R-:W-:Y:S02]  /*5ce0*/  CS2R R144, SRZ ;  /* 0x0000000000907805 */ /* 0x000fe4000001ff00 */
[----:B-1----:R-:W-:Y:S02]  /*5cf0*/  LEA R0, R6, UR46, 0x3 ;  /* 0x0000002e06007c11 */ /* 0x002fe4000f8e18ff */
[----:B------:R-:W-:Y:S02]  /*5d00*/  CS2R R138, SRZ ;  /* 0x00000000008a7805 */ /* 0x000fe4000001ff00 */
[----:B------:R-:W-:Y:S02]  /*5d10*/  CS2R R136, SRZ ;  /* 0x0000000000887805 */ /* 0x000fe4000001ff00 */
[----:B------:R-:W-:Y:S02]  /*5d20*/  CS2R R130, SRZ ;  /* 0x0000000000827805 */ /* 0x000fe4000001ff00 */
[----:B------:R-:W-:Y:S02]  /*5d30*/  CS2R R128, SRZ ;  /* 0x0000000000807805 */ /* 0x000fe4000001ff00 */
[----:B------:R-:W-:Y:S02]  /*5d40*/  CS2R R122, SRZ ;  /* 0x00000000007a7805 */ /* 0x000fe4000001ff00 */
[----:B------:R-:W-:Y:S02]  /*5d50*/  CS2R R120, SRZ ;  /* 0x0000000000787805 */ /* 0x000fe4000001ff00 */
[----:B------:R-:W-:Y:S02]  /*5d60*/  @P6 SHF.L.U32 R5, R3, 0x1f, RZ ;  /* 0x0000001f03056819 */ /* 0x000fe400000006ff */
[----:B------:R-:W-:Y:S02]  /*5d70*/  CS2R R114, SRZ ;  /* 0x0000000000727805 */ /* 0x000fe4000001ff00 */
[----:B------:R-:W-:Y:S02]  /*5d80*/  CS2R R112, SRZ ;  /* 0x0000000000707805 */ /* 0x000fe4000001ff00 */
[----:B------:R-:W-:Y:S01]  /*5d90*/  CS2R R106, SRZ ;  /* 0x00000000006a7805 */ /* 0x000fe2000001ff00 */
[----:B------:R-:W1:Y:S01]  /*5da0*/  @P6 SYNCS.PHASECHK.TRANS64.TRYWAIT P0, [R0+URZ+0x60], R5 ;  /* 0x00006005000065a7 */ /* 0x000e6200080011ff */
[----:B------:R-:W-:Y:S02]  /*5db0*/  CS2R R104, SRZ ;  /* 0x0000000000687805 */ /* 0x000fe4000001ff00 */
[----:B------:R-:W-:Y:S02]  /*5dc0*/  CS2R R98, SRZ ;  /* 0x0000000000627805 */ /* 0x000fe4000001ff00 */
[----:B------:R-:W-:Y:S01]  /*5dd0*/  CS2R R96, SRZ ;  /* 0x0000000000607805 */ /* 0x000fe2000001ff00 */
[----:B------:R2:W3:Y:S01]  /*5de0*/  SYNCS.PHASECHK.TRANS64.TRYWAIT P4, [R151+URZ+0xb0], R4 ;  /* 0x0000b004970075a7 */ /* 0x0004e200080811ff */
[----:B-1----:R-:W-:Y:S01]  /*5df0*/  @P6 PLOP3.LUT P5, PT, P0, PT, PT, 0x8, 0x80 ;  /* 0x000000000080681c */ /* 0x002fe200007ae170 */
[----:B------:R-:W-:Y:S01]  /*5e00*/  @!UPT UIADD3 URZ, UPT, UPT, URZ, URZ, URZ ;  /* 0x000000fffffff290 */ /* 0x000fe2000fffe0ff */
[----:B--2---:R-:W-:Y:S11]  /*5e10*/  @!P6 BRA `(.L_x_94) ;  /* 0x0000000000c8e947 */ /* 0x004ff60003800000 */
[----:B------:R-:W-:Y:S01]  /*5e20*/  ISETP.NE.U32.AND P0, PT, RZ, UR60, PT ;  /* 0x0000003cff007c0c */ /* 0x000fe2000bf05070 */
[----:B------:R-:W-:Y:S01]  /*5e30*/  BSSY B0, `(.L_x_95) ;  /* 0x000000d000007945 */ /* 0x000fe20003800000 */
[----:B------:R-:W-:Y:S02]  /*5e40*/  FSETP.NEU.AND P2, PT, R91, RZ, PT ;  /* 0x000000ff5b00720b */ /* 0x000fe40003f4d000 */
[----:B------:R-:W-:Y:S02]  /*5e50*/  ISETP.NE.AND.EX P0, PT, RZ, UR61, PT, P0 ;  /* 0x0000003dff007c0c */ /* 0x000fe4000bf05300 */
[----:B------:R-:W-:Y:S02]  /*5e60*/  LOP3.LUT P1, RZ, R182, 0xff, RZ, 0xc0, !PT ;  /* 0x000000ffb6ff7812 */ /* 0x000fe4000782c0ff */
[----:B------:R-:W-:Y:S02]  /*5e70*/  SEL R5, RZ, 0xffffffff, P2 ;  /* 0xffffffffff057807 */ /* 0x000fe40001000000 */
[----:B------:R-:W-:Y:S04]  /*5e80*/  SEL R6, RZ, 0xffffffff, P0 ;  /* 0xffffffffff067807 */ /* 0x000fe80000000000 */
[----:B------:R-:W-:Y:S01]  /*5e90*/  @P3 SEL R5, R6, R5, !P1 ;  /* 0x0000000506053207 */ /* 0x000fe20004800000 */
[----:B------:R-:W-:Y:S03]  /*5ea0*/  IMAD.U32 R6, RZ, RZ, UR45 ;  /* 0x0000002dff067e24 */ /* 0x000fe6000f8e00ff */
[----:B------:R-:W-:Y:S01]  /*5eb0*/  LOP3.LUT R5, R5, 0x1, RZ, 0xc0, !PT ;  /* 0x0000000105057812 */ /* 0x000fe200078ec0ff */
[----:B------:R-:W-:Y:S06]  /*5ec0*/  @!P5 BRA `(.L_x_96) ;  /* 0x00000000000cd947 */ /* 0x000fec0003800000 */
[----:B------:R-:W-:Y:S04]  /*5ed0*/  SHF.L.U32 R3, R3, 0x1f, RZ ;  /* 0x0000001f03037819 */ /* 0x000fe800000006ff */
[----:B------:R-:W1:Y:S02]  /*5ee0*/  SYNCS.PHASECHK.TRANS64.TRYWAIT P0, [R0+URZ+0x60], R3 ;  /* 0x00006003000075a7 */ /* 0x000e6400080011ff */
[----:B-1----:R-:W-:Y:S05]  /*5ef0*/  @!P0 BRA `(.L_x_97) ;  /* 0x0000002800fc8947 */ /* 0x002fea0003800000 */
.L_x_96:
[----:B------:R-:W-:Y:S05]  /*5f00*/  BSYNC B0 ;  /* 0x0000000000007941 */ /* 0x000fea0003800000 */
.L_x_95:
[----:B------:R-:W-:Y:S02]  /*5f10*/  ISETP.NE.U32.AND P0, PT, R5, 0x1, PT ;  /* 0x000000010500780c */ /* 0x000fe40003f05070 */
[----:B------:R-:W-:Y:S02]  /*5f20*/  CS2R R98, SRZ ;  /* 0x0000000000627805 */ /* 0x000fe4000001ff00 */
        /* <DEDUP_REMOVED lines=10> */
[----:B------:R-:W-:Y:S01]  /*5fd0*/  CS2R R104, SRZ ;  /* 0x0000000000687805 */ /* 0x000fe2000001ff00 */
[----:B-1----:R-:W-:Y:S01]  /*5fe0*/  @P0 IMAD R0, R6, 0x2800, R173 ;  /* 0x0000280006000824 */ /* 0x002fe200078e02ad */
[----:B------:R-:W-:Y:S02]  /*5ff0*/  CS2R R122, SRZ ;  /* 0x00000000007a7805 */ /* 0x000fe4000001ff00 */
[----:B------:R-:W-:Y:S02]  /*6000*/  CS2R R120, SRZ ;  /* 0x0000000000787805 */ /* 0x000fe4000001ff00 */
[----:B------:R-:W-:Y:S02]  /*6010*/  CS2R R138, SRZ ;  /* 0x00000000008a7805 */ /* 0x000fe4000001ff00 */
[----:B------:R-:W-:Y:S02]  /*6020*/  CS2R R136, SRZ ;  /* 0x0000000000887805 */ /* 0x000fe4000001ff00 */
[----:B------:R-:W-:Y:S02]  /*6030*/  @P0 LEA R6, R0, UR46, 0x1 ;  /* 0x0000002e00060c11 */ /* 0x000fe4000f8e08ff */
[----:B------:R-:W-:Y:S02]  /*6040*/  CS2R R154, SRZ ;  /* 0x00000000009a7805 */ /* 0x000fe4000001ff00 */
[----:B------:R-:W-:Y:S01]  /*6050*/  CS2R R152, SRZ ;  /* 0x0000000000987805 */ /* 0x000fe2000001ff00 */
[----:B------:R-:W-:Y:S01]  /*6060*/  IMAD.MOV.U32 R170, RZ, RZ, RZ ;  /* 0x000000ffffaa7224 */ /* 0x000fe200078e00ff */
[----:B------:R-:W-:Y:S01]  /*6070*/  CS2R R168, SRZ ;  /* 0x0000000000a87805 */ /* 0x000fe2000001ff00 */
[----:B------:R-:W-:Y:S01]  /*6080*/  @P0 IMAD R0, R197, 0x2, R6 ;  /* 0x00000002c5000824 */ /* 0x000fe200078e0206 */
[----:B------:R-:W-:Y:S05]  /*6090*/  @P0 WARPSYNC.ALL ;  /* 0x0000000000000948 */ /* 0x000fea0003800000 */
[----:B------:R1:W2:Y:S04]  /*60a0*/  @P0 LDSM.16.M88.4 R96, [R6+0x200] ;  /* 0x000200000660083b */ /* 0x0002a80000000200 */
[----:B------:R1:W1:Y:S04]  /*60b0*/  @P0 LDSM.16.M88.4 R112, [R6+0x1200] ;  /* 0x001200000670083b */ /* 0x0002680000000200 */
[----:B------:R1:W1:Y:S04]  /*60c0*/  @P0 LDSM.16.M88.4 R128, [R6+0x2200] ;  /* 0x002200000680083b */ /* 0x0002680000000200 */
[----:B------:R1:W1:Y:S04]  /*60d0*/  @P0 LDSM.16.M88.4 R144, [R6+0x3200] ;  /* 0x003200000690083b */ /* 0x0002680000000200 */
[----:B------:R1:W1:Y:S04]  /*60e0*/  @P0 LDSM.16.M88.4 R160, [R6+0x4200] ;  /* 0x0042000006a0083b */ /* 0x0002680000000200 */
[----:B------:R1:W1:Y:S04]  /*60f0*/  @P0 LDSM.16.M88.4 R104, [R0+0x200] ;  /* 0x000200000068083b */ /* 0x0002680000000200 */
[----:B------:R1:W1:Y:S04]  /*6100*/  @P0 LDSM.16.M88.4 R120, [R0+0x1200] ;  /* 0x001200000078083b */ /* 0x0002680000000200 */
[----:B------:R1:W1:Y:S04]  /*6110*/  @P0 LDSM.16.M88.4 R136, [R0+0x2200] ;  /* 0x002200000088083b */ /* 0x0002680000000200 */
[----:B------:R1:W1:Y:S04]  /*6120*/  @P0 LDSM.16.M88.4 R152, [R0+0x3200] ;  /* 0x003200000098083b */ /* 0x0002680000000200 */
[----:B------:R1:W1:Y:S02]  /*6130*/  @P0 LDSM.16.M88.4 R168, [R0+0x4200] ;  /* 0x0042000000a8083b */ /* 0x0002640000000200 */
.L_x_94:
[----:B------:R-:W-:Y:S05]  /*6140*/  BSYNC B1 ;  /* 0x0000000000017941 */ /* 0x000fea0003800000 */
.L_x_93:
[----:B-1----:R-:W-:Y:S04]  /*6150*/  LEA.HI R0, R88, R88, RZ, 0x1 ;  /* 0x0000005858007211 */ /* 0x002fe800078f08ff */
[----:B------:R-:W-:Y:S02]  /*6160*/  SHF.R.U32.HI R7, RZ, 0x1, R0 ;  /* 0x00000001ff077819 */ /* 0x000fe40000011600 */
[----:B------:R-:W-:Y:S03]  /*6170*/  LOP3.LUT R5, R0, 0xffe, RZ, 0xc0, !PT ;  /* 0x00000ffe00057812 */ /* 0x000fe600078ec0ff */
[----:B------:R-:W-:Y:S02]  /*6180*/  IMAD R3, R7, 0xa0, R2 ;  /* 0x000000a007037824 */ /* 0x000fe400078e0202 */
[----:B------:R-:W-:Y:S04]  /*6190*/  IMAD.IADD R0, R88, 0x1, -R5 ;  /* 0x0000000158007824 */ /* 0x000fe800078e0a05 */
[----:B------:R-:W-:Y:S05]  /*61a0*/  IMAD R90, R0, 0x100000, R3 ;  /* 0x00100000005a7824 */ /* 0x000fea00078e0203 */
[----:B------:R-:W-:Y:S04]  /*61b0*/  SHF.R.U32.HI R6, RZ, 0x15, R90 ;  /* 0x00000015ff067819 */ /* 0x000fe8000001165a */
[----:B------:R-:W-:Y:S01]  /*61c0*/  LOP3.LUT P0, RZ, R6, 0x3, R183, 0x48, !PT ;  /* 0x0000000306ff7812 */ /* 0x000fe200078048b7 */
[----:B------:R-:W-:Y:S01]  /*61d0*/  @!UPT UIADD3 URZ, UPT, UPT, URZ, URZ, URZ ;  /* 0x000000fffffff290 */ /* 0x000fe2000fffe0ff */
[----:B---3--:R-:W-:Y:S11]  /*61e0*/  @P4 BRA `(.L_x_98) ;  /* 0x0000000000084947 */ /* 0x008ff60003800000 */
[----:B------:R-:W1:Y:S02]  /*61f0*/  SYNCS.PHASECHK.TRANS64.TRYWAIT P1, [R151+URZ+0xb0], R4 ;  /* 0x0000b004970075a7 */ /* 0x000e6400080211ff */
[----:B-1----:R-:W-:Y:S05]  /*6200*/  @!P1 BRA `(.L_x_99) ;  /* 0x00000028004c9947 */ /* 0x002fea0003800000 */
.L_x_98:
[----:B------:R-:W-:Y:S05]  /*6210*/  @!P0 BRA `(.L_x_100) ;  /* 0x0000000000408947 */ /* 0x000fea0003800000 */
[----:B------:R-:W3:Y:S01]  /*6220*/  LDCU.64 UR8, c[0x4][0x70] ;  /* 0x01000e00ff0877ac */ /* 0x000ee20008000a00 */
[----:B------:R-:W-:Y:S01]  /*6230*/  MOV R15, 0x0 ;  /* 0x00000000000f7802 */ /* 0x000fe20000000f00 */
[----:B------:R-:W-:Y:S02]  /*6240*/  HFMA2 R12, -RZ, RZ, 0, 5.9604644775390625e-08 ;  /* 0x00000001ff0c7431 */ /* 0x000fe400000001ff */
[----:B------:R-:W-:Y:S02]  /*6250*/  IMAD.MOV.U32 R8, RZ, RZ, 0x192 ;  /* 0x00000192ff087424 */ /* 0x000fe400078e00ff */
[----:B------:R-:W-:Y:S01]  /*6260*/  IMAD.MOV.U32 R13, RZ, RZ, RZ ;  /* 0x000000ffff0d7224 */ /* 0x000fe200078e00ff */
[----:B------:R-:W5:Y:S01]  /*6270*/  LDCU.64 UR6, c[0x4][0x78] ;  /* 0x01000f00ff0677ac */ /* 0x000f620008000a00 */
[----:B------:R-:W2:Y:S01]  /*6280*/  LDC.64 R14, c[0x4][R15] ;  /* 0x010000000f0e7b82 */ /* 0x000ea20000000a00 */
[----:B------:R-:W4:Y:S01]  /*6290*/  LDCU.64 UR4, c[0x4][0x10] ;  /* 0x01000200ff0477ac */ /* 0x000f220008000a00 */
[----:B---3--:R-:W-:Y:S01]  /*62a0*/  MOV R5, UR9 ;  /* 0x0000000900057c02 */ /* 0x008fe20008000f00 */
[----:B-1----:R-:W-:Y:S01]  /*62b0*/  IMAD.U32 R4, RZ, RZ, UR8 ;  /* 0x00000008ff047e24 */ /* 0x002fe2000f8e00ff */
[----:B-----5:R-:W-:Y:S01]  /*62c0*/  MOV R7, UR7 ;  /* 0x0000000700077c02 */ /* 0x020fe20008000f00 */
[----:B------:R-:W-:Y:S01]  /*62d0*/  IMAD.U32 R6, RZ, RZ, UR6 ;  /* 0x00000006ff067e24 */ /* 0x000fe2000f8e00ff */
[----:B----4-:R-:W-:Y:S01]  /*62e0*/  MOV R11, UR5 ;  /* 0x00000005000b7c02 */ /* 0x010fe20008000f00 */
[----:B------:R-:W-:Y:S02]  /*62f0*/  IMAD.U32 R10, RZ, RZ, UR4 ;  /* 0x00000004ff0a7e24 */ /* 0x000fe4000f8e00ff */
[----:B------:R-:W-:Y:S07]  /*6300*/  LEPC R20, `(.L_x_100) ;  /* 0x000000001014794e */ /* 0x000fee0000000000 */
[----:B--2---:R-:W-:Y:S05]  /*6310*/  CALL.ABS.NOINC R14 ;  /* 0x000000000e007343 */ /* 0x004fea0003c00000 */
.L_x_100:
[----:B------:R-:W-:Y:S05]  /*6320*/  WARPSYNC.ALL ;  /* 0x0000000000007948 */ /* 0x000fea0003800000 */
[C---:B------:R-:W-:Y:S01]  /*6330*/  R2UR UR4, R90.reuse ;  /* 0x000000005a0472ca */ /* 0x040fe200000e0000 */
[----:B------:R-:W-:Y:S05]  /*6340*/  VIADD R0, R90, 0x20 ;  /* 0x000000205a007836 */ /* 0x000fea0000000000 */
[----:B------:R-:W-:Y:S04]  /*6350*/  SHF.R.U32.HI R0, RZ, 0x15, R0 ;  /* 0x00000015ff007819 */ /* 0x000fe80000011600 */
[----:B------:R-:W-:Y:S03]  /*6360*/  LOP3.LUT P0, RZ, R0, 0x3, R183, 0x48, !PT ;  /* 0x0000000300ff7812 */ /* 0x000fe600078048b7 */
[----:B------:R-:W3:Y:S10]  /*6370*/  LDTM.16dp256bit.x4 R72, tmem[UR4] ;  /* 0x00000004004879ee */ /* 0x000ef40008120000 */
[----:B---3--:R-:W-:Y:S05]  /*6380*/  @!P0 BRA `(.L_x_101) ;  /* 0x0000000000408947 */ /* 0x008fea0003800000 */
        /* <DEDUP_REMOVED lines=16> */
.L_x_101:
[----:B------:R-:W-:Y:S05]  /*6490*/  WARPSYNC.ALL ;  /* 0x0000000000007948 */ /* 0x000fea0003800000 */
[C---:B------:R-:W-:Y:S01]  /*64a0*/  R2UR UR4, R90.reuse ;  /* 0x000000005a0472ca */ /* 0x040fe200000e0000 */
[----:B------:R-:W-:Y:S05]  /*64b0*/  VIADD R0, R90, 0x40 ;  /* 0x000000405a007836 */ /* 0x000fea0000000000 */
[----:B------:R-:W-:Y:S04]  /*64c0*/  SHF.R.U32.HI R0, RZ, 0x15, R0 ;  /* 0x00000015ff007819 */ /* 0x000fe80000011600 */
[----:B------:R-:W-:Y:S03]  /*64d0*/  LOP3.LUT P0, RZ, R0, 0x3, R183, 0x48, !PT ;  /* 0x0000000300ff7812 */ /* 0x000fe600078048b7 */
[----:B------:R-:W3:Y:S10]  /*64e0*/  LDTM.16dp256bit.x4 R56, tmem[UR4+0x20] ;  /* 0x00002004003879ee */ /* 0x000ef40008120000 */
        /* <DEDUP_REMOVED lines=17> */
.L_x_102:
        /* <DEDUP_REMOVED lines=23> */
.L_x_103:
        /* <DEDUP_REMOVED lines=23> */
.L_x_104:
[----:B------:R-:W-:Y:S01]  /*68e0*/  ISETP.NE.AND P0, PT, R198, RZ, PT ;  /* 0x000000ffc600720c */ /* 0x000fe20003f05270 */
[----:B------:R-:W-:Y:S05]  /*68f0*/  WARPSYNC.ALL ;  /* 0x0000000000007948 */ /* 0x000fea0003800000 */
[----:B------:R-:W-:Y:S01]  /*6900*/  R2UR UR4, R90 ;  /* 0x000000005a0472ca */ /* 0x000fe200000e0000 */
[C---:B----4-:R-:W-:Y:S01]  /*6910*/  FMUL R0, R89.reuse, R72 ;  /* 0x0000004859007220 */ /* 0x050fe20000400000 */
[C---:B--2---:R-:W-:Y:S01]  /*6920*/  SHF.L.U32 R92, R96.reuse, 0x10, RZ ;  /* 0x00000010605c7819 */ /* 0x044fe200000006ff */
[C---:B------:R-:W-:Y:S01]  /*6930*/  FMUL R3, R89.reuse, R73 ;  /* 0x0000004959037220 */ /* 0x040fe20000400000 */
[----:B------:R-:W-:Y:S01]  /*6940*/  LOP3.LUT R94, R96, 0xffff0000, RZ, 0xc0, !PT ;  /* 0xffff0000605e7812 */ /* 0x000fe200078ec0ff */
[----:B------:R-:W-:Y:S01]  /*6950*/  FMUL R20, R89, R74 ;  /* 0x0000004a59147220 */ /* 0x000fe20000400000 */
[----:B------:R-:W-:Y:S01]  /*6960*/  SHF.L.U32 R93, R97, 0x10, RZ ;  /* 0x00000010615d7819 */ /* 0x000fe200000006ff */
[----:B------:R-:W-:Y:S01]  /*6970*/  FFMA R0, R91, R92, R0 ;  /* 0x0000005c5b007223 */ /* 0x000fe20000000000 */
[----:B------:R-:W-:Y:S01]  /*6980*/  LOP3.LUT R96, R97, 0xffff0000, RZ, 0xc0, !PT ;  /* 0xffff000061607812 */ /* 0x000fe200078ec0ff */
[----:B------:R-:W-:Y:S01]  /*6990*/  FFMA R3, R91, R94, R3 ;  /* 0x0000005e5b037223 */ /* 0x000fe20000000003 */
[----:B------:R-:W-:Y:S01]  /*69a0*/  SHF.L.U32 R97, R99, 0x10, RZ ;  /* 0x0000001063617819 */ /* 0x000fe200000006ff */
[----:B------:R-:W-:Y:S01]  /*69b0*/  FFMA R20, R91, R93, R20 ;  /* 0x0000005d5b147223 */ /* 0x000fe20000000014 */
[----:B------:R-:W-:Y:S01]  /*69c0*/  LOP3.LUT R100, R99, 0xffff0000, RZ, 0xc0, !PT ;  /* 0xffff000063647812 */ /* 0x000fe200078ec0ff */
[----:B-1----:R-:W1:Y:S01]  /*69d0*/  LDTM.16dp256bit.x4 R4, tmem[UR4+0x80] ;  /* 0x00008004000479ee */ /* 0x002e620008120000 */
[C---:B------:R-:W-:Y:S01]  /*69e0*/  SHF.L.U32 R99, R104.reuse, 0x10, RZ ;  /* 0x0000001068637819 */ /* 0x040fe200000006ff */
[----:B------:R-:W-:Y:S01]  /*69f0*/  NOP ;  /* 0x0000000000007918 */ /* 0x000fe20000000000 */
[----:B------:R-:W-:Y:S01]  /*6a00*/  LOP3.LUT R102, R104, 0xffff0000, RZ, 0xc0, !PT ;  /* 0xffff000068667812 */ /* 0x000fe200078ec0ff */
[----:B------:R-:W-:Y:S01]  /*6a10*/  FMUL R21, R89, R75 ;  /* 0x0000004b59157220 */ /* 0x000fe20000400000 */
[----:B------:R-:W-:Y:S01]  /*6a20*/  SHF.L.U32 R101, R105, 0x10, RZ ;  /* 0x0000001069657819 */ /* 0x000fe200000006ff */
[----:B------:R-:W-:Y:S01]  /*6a30*/  FMUL R22, R89, R76 ;  /* 0x0000004c59167220 */ /* 0x000fe20000400000 */
[----:B------:R-:W-:Y:S01]  /*6a40*/  LOP3.LUT R104, R105, 0xffff0000, RZ, 0xc0, !PT ;  /* 0xffff000069687812 */ /* 0x000fe200078ec0ff */
[----:B------:R-:W-:Y:S01]  /*6a50*/  FFMA R21, R91, R96, R21 ;  /* 0x000000605b157223 */ /* 0x000fe20000000015 */
[----:B------:R-:W-:Y:S01]  /*6a60*/  R2UR UR5, R151 ;  /* 0x00000000970572ca */ /* 0x000fe200000e0000 */
[----:B------:R-:W-:Y:S01]  /*6a70*/  FMUL R23, R89, R77 ;  /* 0x0000004d59177220 */ /* 0x000fe20000400000 */
[----:B------:R-:W-:Y:S01]  /*6a80*/  SHF.L.U32 R105, R107, 0x10, RZ ;  /* 0x000000106b697819 */ /* 0x000fe200000006ff */
[----:B------:R-:W-:Y:S01]  /*6a90*/  FMUL R72, R89, R78 ;  /* 0x0000004e59487220 */ /* 0x000fe20000400000 */
[----:B------:R-:W-:Y:S01]  /*6aa0*/  LOP3.LUT R108, R107, 0xffff0000, RZ, 0xc0, !PT ;  /* 0xffff00006b6c7812 */ /* 0x000fe200078ec0ff */
[C---:B------:R-:W-:Y:S01]  /*6ab0*/  FMUL R73, R89.reuse, R79 ;  /* 0x0000004f59497220 */ /* 0x040fe20000400000 */
[C---:B------:R-:W-:Y:S01]  /*6ac0*/  SHF.L.U32 R107, R112.reuse, 0x10, RZ ;  /* 0x00000010706b7819 */ /* 0x040fe200000006ff */
[C---:B------:R-:W-:Y:S01]  /*6ad0*/  FMUL R74, R89.reuse, R80 ;  /* 0x00000050594a7220 */ /* 0x040fe20000400000 */
[----:B------:R-:W-:Y:S01]  /*6ae0*/  LOP3.LUT R110, R112, 0xffff0000, RZ, 0xc0, !PT ;  /* 0xffff0000706e7812 */ /* 0x000fe200078ec0ff */
[----:B------:R-:W-:Y:S01]  /*6af0*/  FMUL R75, R89, R81 ;  /* 0x00000051594b7220 */ /* 0x000fe20000400000 */
[----:B------:R-:W-:Y:S01]  /*6b00*/  SHF.L.U32 R109, R113, 0x10, RZ ;  /* 0x00000010716d7819 */ /* 0x000fe200000006ff */
[----:B------:R-:W-:Y:S01]  /*6b10*/  FMUL R76, R89, R82 ;  /* 0x00000052594c7220 */ /* 0x000fe20000400000 */
[----:B------:R-:W-:Y:S01]  /*6b20*/  LOP3.LUT R112, R113, 0xffff0000, RZ, 0xc0, !PT ;  /* 0xffff000071707812 */ /* 0x000fe200078ec0ff */
[----:B------:R-:W-:Y:S01]  /*6b30*/  UIADD3 UR4, UPT, UPT, UR5, 0xd0, URZ ;  /* 0x000000d005047890 */ /* 0x000fe2000fffe0ff */
[----:B------:R-:W-:Y:S01]  /*6b40*/  SHF.L.U32 R113, R115, 0x10, RZ ;  /* 0x0000001073717819 */ /* 0x000fe200000006ff */
[----:B------:R-:W-:Y:S01]  /*6b50*/  FMUL R77, R89, R83 ;  /* 0x00000053594d7220 */ /* 0x000fe20000400000 */
[----:B------:R-:W-:Y:S01]  /*6b60*/  LOP3.LUT R116, R115, 0xffff0000, RZ, 0xc0, !PT ;  /* 0xffff000073747812 */ /* 0x000fe200078ec0ff */
[----:B------:R-:W-:Y:S01]  /*6b70*/  UPRMT UR4, UR44, 0x654, UR4 ;  /* 0x000006542c047896 */ /* 0x000fe20008000004 */
[----:B------:R-:W-:Y:S01]  /*6b80*/  SHF.L.U32 R95, R98, 0x10, RZ ;  /* 0x00000010625f7819 */ /* 0x000fe200000006ff */
[C---:B------:R-:W-:Y:S01]  /*6b90*/  FMUL R78, R89.reuse, R84 ;  /* 0x00000054594e7220 */ /* 0x040fe20000400000 */
[C---:B------:R-:W-:Y:S01]  /*6ba0*/  SHF.L.U32 R115, R120.reuse, 0x10, RZ ;  /* 0x0000001078737819 */ /* 0x040fe200000006ff */
[----:B------:R-:W-:Y:S01]  /*6bb0*/  FMUL R79, R89, R85 ;  /* 0x00000055594f7220 */ /* 0x000fe20000400000 */
[----:B------:R-:W-:Y:S01]  /*6bc0*/  LOP3.LUT R118, R120, 0xffff0000, RZ, 0xc0, !PT ;  /* 0xffff000078767812 */ /* 0x000fe200078ec0ff */
[----:B------:R-:W-:Y:S01]  /*6bd0*/  FFMA R22, R91, R95, R22 ;  /* 0x0000005f5b167223 */ /* 0x000fe20000000016 */
[----:B------:R-:W-:Y:S01]  /*6be0*/  LOP3.LUT R98, R98, 0xffff0000, RZ, 0xc0, !PT ;  /* 0xffff000062627812 */ /* 0x000fe200078ec0ff */
[----:B------:R-:W-:Y:S01]  /*6bf0*/  FMUL R80, R89, R86 ;  /* 0x0000005659507220 */ /* 0x000fe20000400000 */
[C---:B------:R-:W-:Y:S01]  /*6c00*/  SHF.L.U32 R117, R121.reuse, 0x10, RZ ;  /* 0x0000001079757819 */ /* 0x040fe200000006ff */
[----:B-1----:R-:W-:Y:S01]  /*6c10*/  SYNCS.ARRIVE.TRANS64.RED.A1T0 RZ, [UR4], RZ ;  /* 0x000000ffffff79a7 */ /* 0x002fe20008100404 */
[----:B------:R-:W-:Y:S01]  /*6c20*/  LOP3.LUT R120, R121, 0xffff0000, RZ, 0xc0, !PT ;  /* 0xffff000079787812 */ /* 0x000fe200078ec0ff */
[----:B------:R-:W-:Y:S01]  /*6c30*/  FFMA R23, R91, R98, R23 ;  /* 0x000000625b177223 */ /* 0x000fe20000000017 */
[----:B------:R-:W-:Y:S01]  /*6c40*/  SHF.L.U32 R121, R123, 0x10, RZ ;  /* 0x000000107b797819 */ /* 0x000fe200000006ff */
[----:B------:R-:W-:Y:S01]  /*6c50*/  FFMA R72, R91, R97, R72 ;  /* 0x000000615b487223 */ /* 0x000fe20000000048 */
[----:B------:R-:W-:Y:S01]  /*6c60*/  LOP3.LUT R124, R123, 0xffff0000, RZ, 0xc0, !PT ;  /* 0xffff00007b7c7812 */ /* 0x000fe200078ec0ff */
[C---:B------:R-:W-:Y:S01]  /*6c70*/  FFMA R73, R91.reuse, R100, R73 ;  /* 0x000000645b497223 */ /* 0x040fe20000000049 */
[C---:B------:R-:W-:Y:S01]  /*6c80*/  SHF.L.U32 R123, R128.reuse, 0x10, RZ ;  /* 0x00000010807b7819 */ /* 0x040fe200000006ff */
[C---:B------:R-:W-:Y:S01]  /*6c90*/  FFMA R74, R91.reuse, R99, R74 ;  /* 0x000000635b4a7223 */ /* 0x040fe2000000004a */
[----:B------:R-:W-:Y:S01]  /*6ca0*/  LOP3.LUT R126, R128, 0xffff0000, RZ, 0xc0, !PT ;  /* 0xffff0000807e7812 */ /* 0x000fe200078ec0ff */
[----:B------:R-:W-:Y:S01]  /*6cb0*/  FFMA R75, R91, R102, R75 ;  /* 0x000000665b4b7223 */ /* 0x000fe2000000004b */
[----:B------:R-:W-:Y:S01]  /*6cc0*/  SHF.L.U32 R125, R129, 0x10, RZ ;  /* 0x00000010817d7819 */ /* 0x000fe200000006ff */
[----:B------:R-:W-:Y:S01]  /*6cd0*/  FFMA R76, R91, R101, R76 ;  /* 0x000000655b4c7223 */ /* 0x000fe2000000004c */
[----:B------:R-:W-:Y:S01]  /*6ce0*/  LOP3.LUT R128, R129, 0xffff0000, RZ, 0xc0, !PT ;  /* 0xffff000081807812 */ /* 0x000fe200078ec0ff */
[----:B------:R-:W-:Y:S01]  /*6cf0*/  FFMA R77, R91, R104, R77 ;  /* 0x000000685b4d7223 */ /* 0x000fe2000000004d */
        /* <DEDUP_REMOVED lines=11> */
[C---:B------:R-:W-:Y:S01]  /*6db0*/  FMUL R60, R89.reuse, R60 ;  /* 0x0000003c593c7220 */ /* 0x040fe20000400000 */
[----:B------:R-:W-:Y:S01]  /*6dc0*/  MOV R188, UR45 ;  /* 0x0000002d00bc7c02 */ /* 0x000fe20008000f00 */
[C---:B------:R-:W-:Y:S01]  /*6dd0*/  FMUL R61, R89.reuse, R61 ;  /* 0x0000003d593d7220 */ /* 0x040fe20000400000 */
[----:B------:R-:W-:Y:S01]  /*6de0*/  SHF.L.U32 R103, R106, 0x10, RZ ;  /* 0x000000106a677819 */ /* 0x000fe200000006ff */
[----:B------:R-:W-:Y:S01]  /*6df0*/  FMUL R62, R89, R62 ;  /* 0x0000003e593e7220 */ /* 0x000fe20000400000 */
[C---:B------:R-:W-:Y:S01]  /*6e00*/  SHF.L.U32 R137, R139.reuse, 0x10, RZ ;  /* 0x000000108b897819 */ /* 0x040fe200000006ff */
[----:B------:R-:W-:Y:S01]  /*6e10*/  IMAD R188, R188, 0x2800, R173 ;  /* 0x00002800bcbc7824 */ /* 0x000fe200078e02ad */
[----:B------:R-:W-:Y:S01]  /*6e20*/  LOP3.LUT R140, R139, 0xffff0000, RZ, 0xc0, !PT ;  /* 0xffff00008b8c7812 */ /* 0x000fe200078ec0ff */
[----:B------:R-:W-:Y:S01]  /*6e30*/  FFMA R78, R91, R103, R78 ;  /* 0x000000675b4e7223 */ /* 0x000fe2000000004e */
[----:B------:R-:W-:Y:S01]  /*6e40*/  LOP3.LUT R106, R106, 0xffff0000, RZ, 0xc0, !PT ;  /* 0xffff00006a6a7812 */ /* 0x000fe200078ec0ff */
[C---:B------:R-:W-:Y:S01]  /*6e50*/  FMUL R63, R89.reuse, R63 ;  /* 0x0000003f593f7220 */ /* 0x040fe20000400000 */
[C---:B------:R-:W-:Y:S01]  /*6e60*/  SHF.L.U32 R139, R144.reuse, 0x10, RZ ;  /* 0x00000010908b7819 */ /* 0x040fe200000006ff */
[----:B------:R-:W-:Y:S01]  /*6e70*/  FMUL R64, R89, R64 ;  /* 0x0000004059407220 */ /* 0x000fe20000400000 */
[----:B------:R-:W-:Y:S01]  /*6e80*/  LOP3.LUT R142, R144, 0xffff0000, RZ, 0xc0, !PT ;  /* 0xffff0000908e7812 */ /* 0x000fe200078ec0ff */
[----:B------:R-:W-:Y:S01]  /*6e90*/  FFMA R79, R91, R106, R79 ;  /* 0x0000006a5b4f7223 */ /* 0x000fe2000000004f */
[----:B------:R-:W-:Y:S01]  /*6ea0*/  SHF.L.U32 R141, R145, 0x10, RZ ;  /* 0x00000010918d7819 */ /* 0x000fe200000006ff */
[----:B------:R-:W-:Y:S01]  /*6eb0*/  FFMA R80, R91, R105, R80 ;  /* 0x000000695b507223 */ /* 0x000fe20000000050 */
        /* <DEDUP_REMOVED lines=11> */
[----:B------:R-:W-:Y:S01]  /*6f70*/  FMUL R65, R89, R65 ;  /* 0x0000004159417220 */ /* 0x000fe20000400000 */
[----:B------:R-:W-:Y:S01]  /*6f80*/  LOP3.LUT R152, R153, 0xffff0000, RZ, 0xc0, !PT ;  /* 0xffff000099987812 */ /* 0x000fe200078ec0ff */
        /* <DEDUP_REMOVED lines=12> */
[----:B------:R-:W-:Y:S01]  /*7050*/  FMUL R40, R89, R40 ;  /* 0x0000002859287220 */ /* 0x000fe20000400000 */
[----:B------:R-:W-:Y:S01]  /*7060*/  SHF.L.U32 R161, R163, 0x10, RZ ;  /* 0x00000010a3a17819 */ /* 0x000fe200000006ff */
[----:B------:R-:W-:Y:S01]  /*7070*/  FMUL R41, R89, R41 ;  /* 0x0000002959297220 */ /* 0x000fe20000400000 */
[----:B------:R-:W-:Y:S01]  /*7080*/  LOP3.LUT R164, R163, 0xffff0000, RZ, 0xc0, !PT ;  /* 0xffff0000a3a47812 */ /* 0x000fe200078ec0ff */
[----:B------:R-:W-:Y:S01]  /*7090*/  FMUL R42, R89, R42 ;  /* 0x0000002a592a7220 */ /* 0x000fe20000400000 */
[----:B------:R-:W-:Y:S01]  /*70a0*/  F2FP.BF16.F32.PACK_AB R184, R3, R0 ;  /* 0x0000000003b8723e */ /* 0x000fe200000010ff */
[----:B------:R-:W-:Y:S01]  /*70b0*/  FMUL R43, R89, R43 ;  /* 0x0000002b592b7220 */ /* 0x000fe20000400000 */
[----:B------:R-:W-:Y:S01]  /*70c0*/  F2FP.BF16.F32.PACK_AB R185, R21, R20 ;  /* 0x0000001415b9723e */ /* 0x000fe200000010ff */
[----:B------:R-:W-:Y:S01]  /*70d0*/  FMUL R44, R89, R44 ;  /* 0x0000002c592c7220 */ /* 0x000fe20000400000 */
[----:B------:R-:W-:Y:S01]  /*70e0*/  F2FP.BF16.F32.PACK_AB R186, R23, R22 ;  /* 0x0000001617ba723e */ /* 0x000fe200000010ff */
[----:B------:R-:W-:Y:S01]  /*70f0*/  FMUL R45, R89, R45 ;  /* 0x0000002d592d7220 */ /* 0x000fe20000400000 */
[----:B------:R-:W-:Y:S01]  /*7100*/  F2FP.BF16.F32.PACK_AB R187, R73, R72 ;  /* 0x0000004849bb723e */ /* 0x000fe200000010ff */
[C---:B------:R-:W-:Y:S01]  /*7110*/  FMUL R46, R89.reuse, R46 ;  /* 0x0000002e592e7220 */ /* 0x040fe20000400000 */
[----:B------:R-:W-:Y:S01]  /*7120*/  LEA R200, R188, UR46, 0x1 ;  /* 0x0000002ebcc87c11 */ /* 0x000fe2000f8e08ff */
[C---:B------:R-:W-:Y:S01]  /*7130*/  FMUL R47, R89.reuse, R47 ;  /* 0x0000002f592f7220 */ /* 0x040fe20000400000 */
[C---:B------:R-:W-:Y:S01]  /*7140*/  SHF.L.U32 R163, R168.reuse, 0x10, RZ ;  /* 0x00000010a8a37819 */ /* 0x040fe200000006ff */
[----:B------:R-:W-:Y:S01]  /*7150*/  FMUL R48, R89, R48 ;  /* 0x0000003059307220 */ /* 0x000fe20000400000 */
[----:B------:R-:W-:Y:S01]  /*7160*/  LOP3.LUT R166, R168, 0xffff0000, RZ, 0xc0, !PT ;  /* 0xffff0000a8a67812 */ /* 0x000fe200078ec0ff */
[----:B------:R1:W-:Y:S01]  /*7170*/  STSM.16.M88.4 [R200+0x200], R184 ;  /* 0x000200b8c8007844 */ /* 0x0003e20000000200 */
        /* <DEDUP_REMOVED lines=15> */
[----:B------:R-:W-:Y:S01]  /*7270*/  FMUL R24, R89, R24 ;  /* 0x0000001859187220 */ /* 0x000fe20000400000 */
[----:B------:R-:W-:Y:S01]  /*7280*/  LEA R171, R197, R200, 0x1 ;  /* 0x000000c8c5ab7211 */ /* 0x000fe200078e08ff */
[C---:B------:R-:W-:Y:S01]  /*7290*/  FMUL R25, R89.reuse, R25 ;  /* 0x0000001959197220 */ /* 0x040fe20000400000 */
[C---:B------:R-:W-:Y:S01]  /*72a0*/  SHF.L.U32 R111, R114.reuse, 0x10, RZ ;  /* 0x00000010726f7819 */ /* 0x040fe200000006ff */
[----:B------:R-:W-:Y:S01]  /*72b0*/  FMUL R26, R89, R26 ;  /* 0x0000001a591a7220 */ /* 0x000fe20000400000 */
[----:B------:R-:W-:Y:S01]  /*72c0*/  LOP3.LUT R114, R114, 0xffff0000, RZ, 0xc0, !PT ;  /* 0xffff000072727812 */ /* 0x000fe200078ec0ff */
[----:B------:R2:W-:Y:S01]  /*72d0*/  STSM.16.M88.4 [R171+0x200], R188 ;  /* 0x000200bcab007844 */ /* 0x0005e20000000200 */
[C---:B------:R-:W-:Y:S01]  /*72e0*/  SHF.L.U32 R119, R122.reuse, 0x10, RZ ;  /* 0x000000107a777819 */ /* 0x040fe200000006ff */
[C---:B------:R-:W-:Y:S01]  /*72f0*/  FFMA R60, R91.reuse, R111, R60 ;  /* 0x0000006f5b3c7223 */ /* 0x040fe2000000003c */
[----:B------:R-:W-:Y:S01]  /*7300*/  LOP3.LUT R122, R122, 0xffff0000, RZ, 0xc0, !PT ;  /* 0xffff00007a7a7812 */ /* 0x000fe200078ec0ff */
[C---:B------:R-:W-:Y:S01]  /*7310*/  FFMA R61, R91.reuse, R114, R61 ;  /* 0x000000725b3d7223 */ /* 0x040fe2000000003d */
[C---:B------:R-:W-:Y:S01]  /*7320*/  SHF.L.U32 R127, R130.reuse, 0x10, RZ ;  /* 0x00000010827f7819 */ /* 0x040fe200000006ff */
[C---:B------:R-:W-:Y:S01]  /*7330*/  FFMA R62, R91.reuse, R113, R62 ;  /* 0x000000715b3e7223 */ /* 0x040fe2000000003e */
[C---:B------:R-:W-:Y:S01]  /*7340*/  FFMA R63, R91.reuse, R116, R63 ;  /* 0x000000745b3f7223 */ /* 0x040fe2000000003f */
[----:B------:R-:W-:Y:S01]  /*7350*/  LOP3.LUT R130, R130, 0xffff0000, RZ, 0xc0, !PT ;  /* 0xffff000082827812 */ /* 0x000fe200078ec0ff */
[----:B------:R-:W-:Y:S01]  /*7360*/  FFMA R64, R91, R115, R64 ;  /* 0x000000735b407223 */ /* 0x000fe20000000040 */
[----:B-1----:R-:W-:Y:S01]  /*7370*/  F2FP.BF16.F32.PACK_AB R184, R57, R56 ;  /* 0x0000003839b8723e */ /* 0x002fe200000010ff */
[----:B------:R-:W-:Y:S01]  /*7380*/  FFMA R65, R91, R118, R65 ;  /* 0x000000765b417223 */ /* 0x000fe20000000041 */
[----:B------:R-:W-:Y:S01]  /*7390*/  F2FP.BF16.F32.PACK_AB R185, R59, R58 ;  /* 0x0000003a3bb9723e */ /* 0x000fe200000010ff */
[----:B------:R-:W-:Y:S01]  /*73a0*/  FFMA R66, R91, R117, R66 ;  /* 0x000000755b427223 */ /* 0x000fe20000000042 */
[----:B------:R-:W-:Y:S01]  /*73b0*/  F2FP.BF16.F32.PACK_AB R186, R61, R60 ;  /* 0x0000003c3dba723e */ /* 0x000fe200000010ff */
[----:B------:R-:W-:Y:S01]  /*73c0*/  FFMA R67, R91, R120, R67 ;  /* 0x000000785b437223 */ /* 0x000fe20000000043 */
[----:B------:R-:W-:Y:S01]  /*73d0*/  F2FP.BF16.F32.PACK_AB R187, R63, R62 ;  /* 0x0000003e3fbb723e */ /* 0x000fe200000010ff */
[C---:B------:R-:W-:Y:S01]  /*73e0*/  FFMA R68, R91.reuse, R119, R68 ;  /* 0x000000775b447223 */ /* 0x040fe20000000044 */
[C---:B------:R-:W-:Y:S01]  /*73f0*/  FFMA R69, R91.reuse, R122, R69 ;  /* 0x0000007a5b457223 */ /* 0x040fe20000000045 */
[C---:B------:R-:W-:Y:S01]  /*7400*/  FFMA R70, R91.reuse, R121, R70 ;  /* 0x000000795b467223 */ /* 0x040fe20000000046 */
[C---:B------:R-:W-:Y:S01]  /*7410*/  FFMA R71, R91.reuse, R124, R71 ;  /* 0x0000007c5b477223 */ /* 0x040fe20000000047 */
[----:B------:R1:W-:Y:S01]  /*7420*/  STSM.16.M88.4 [R200+0x1200], R184 ;  /* 0x001200b8c8007844 */ /* 0x0003e20000000200 */
[C---:B------:R-:W-:Y:S01]  /*7430*/  FFMA R40, R91.reuse, R123, R40 ;  /* 0x0000007b5b287223 */ /* 0x040fe20000000028 */
[C---:B------:R-:W-:Y:S01]  /*7440*/  FFMA R41, R91.reuse, R126, R41 ;  /* 0x0000007e5b297223 */ /* 0x040fe20000000029 */
[C---:B------:R-:W-:Y:S01]  /*7450*/  SHF.L.U32 R135, R138.reuse, 0x10, RZ ;  /* 0x000000108a877819 */ /* 0x040fe200000006ff */
[C---:B------:R-:W-:Y:S01]  /*7460*/  FFMA R42, R91.reuse, R125, R42 ;  /* 0x0000007d5b2a7223 */ /* 0x040fe2000000002a */
[C---:B------:R-:W-:Y:S01]  /*7470*/  FFMA R43, R91.reuse, R128, R43 ;  /* 0x000000805b2b7223 */ /* 0x040fe2000000002b */
[----:B------:R-:W-:Y:S01]  /*7480*/  LOP3.LUT R138, R138, 0xffff0000, RZ, 0xc0, !PT ;  /* 0xffff00008a8a7812 */ /* 0x000fe200078ec0ff */
[C---:B------:R-:W-:Y:S01]  /*7490*/  FFMA R44, R91.reuse, R127, R44 ;  /* 0x0000007f5b2c7223 */ /* 0x040fe2000000002c */
[C---:B------:R-:W-:Y:S01]  /*74a0*/  FFMA R45, R91.reuse, R130, R45 ;  /* 0x000000825b2d7223 */ /* 0x040fe2000000002d */
[C---:B------:R-:W-:Y:S01]  /*74b0*/  SHF.L.U32 R143, R146.reuse, 0x10, RZ ;  /* 0x00000010928f7819 */ /* 0x040fe200000006ff */
[----:B------:R-:W-:Y:S01]  /*74c0*/  FFMA R46, R91, R129, R46 ;  /* 0x000000815b2e7223 */ /* 0x000fe2000000002e */
[----:B--2---:R-:W-:Y:S01]  /*74d0*/  F2FP.BF16.F32.PACK_AB R188, R65, R64 ;  /* 0x0000004041bc723e */ /* 0x004fe200000010ff */
        /* <DEDUP_REMOVED lines=13> */
[----:B------:R-:W-:Y:S01]  /*75b0*/  LOP3.LUT R146, R146, 0xffff0000, RZ, 0xc0, !PT ;  /* 0xffff000092927812 */ /* 0x000fe200078ec0ff */
[C---:B------:R-:W-:Y:S01]  /*75c0*/  FFMA R24, R91.reuse, R139, R24 ;  /* 0x0000008b5b187223 */ /* 0x040fe20000000018 */
[C---:B------:R-:W-:Y:S01]  /*75d0*/  FFMA R25, R91.reuse, R142, R25 ;  /* 0x0000008e5b197223 */ /* 0x040fe20000000019 */
[----:B------:R-:W-:Y:S01]  /*75e0*/  SHF.L.U32 R151, R154, 0x10, RZ ;  /* 0x000000109a977819 */ /* 0x000fe200000006ff */
[----:B------:R-:W-:Y:S01]  /*75f0*/  FFMA R26, R91, R141, R26 ;  /* 0x0000008d5b1a7223 */ /* 0x000fe2000000001a */
[C---:B------:R-:W-:Y:S01]  /*7600*/  SHF.L.U32 R159, R162.reuse, 0x10, RZ ;  /* 0x00000010a29f7819 */ /* 0x040fe200000006ff */
[----:B------:R-:W-:Y:S01]  /*7610*/  FMUL R27, R89, R27 ;  /* 0x0000001b591b7220 */ /* 0x000fe20000400000 */
[----:B-1----:R-:W-:Y:S01]  /*7620*/  F2FP.BF16.F32.PACK_AB R184, R41, R40 ;  /* 0x0000002829b8723e */ /* 0x002fe200000010ff */
[----:B------:R-:W-:Y:S01]  /*7630*/  FMUL R28, R89, R28 ;  /* 0x0000001c591c7220 */ /* 0x000fe20000400000 */
[----:B------:R-:W-:Y:S01]  /*7640*/  F2FP.BF16.F32.PACK_AB R185, R43, R42 ;  /* 0x0000002a2bb9723e */ /* 0x000fe200000010ff */
[----:B------:R-:W-:Y:S01]  /*7650*/  FFMA R27, R91, R144, R27 ;  /* 0x000000905b1b7223 */ /* 0x000fe2000000001b */
[----:B------:R-:W-:Y:S01]  /*7660*/  F2FP.BF16.F32.PACK_AB R186, R45, R44 ;  /* 0x0000002c2dba723e */ /* 0x000fe200000010ff */
[----:B------:R-:W-:Y:S01]  /*7670*/  FFMA R28, R91, R143, R28 ;  /* 0x0000008f5b1c7223 */ /* 0x000fe2000000001c */
[----:B------:R-:W-:Y:S01]  /*7680*/  F2FP.BF16.F32.PACK_AB R187, R47, R46 ;  /* 0x0000002e2fbb723e */ /* 0x000fe200000010ff */
[C---:B------:R-:W-:Y:S01]  /*7690*/  FMUL R29, R89.reuse, R29 ;  /* 0x0000001d591d7220 */ /* 0x040fe20000400000 */
[----:B------:R-:W-:Y:S01]  /*76a0*/  LOP3.LUT R162, R162, 0xffff0000, RZ, 0xc0, !PT ;  /* 0xffff0000a2a27812 */ /* 0x000fe200078ec0ff */
[C---:B------:R-:W-:Y:S01]  /*76b0*/  FMUL R30, R89.reuse, R30 ;  /* 0x0000001e591e7220 */ /* 0x040fe20000400000 */
[----:B------:R-:W-:Y:S01]  /*76c0*/  FMUL R31, R89, R31 ;  /* 0x0000001f591f7220 */ /* 0x000fe20000400000 */
[----:B------:R1:W-:Y:S01]  /*76d0*/  STSM.16.M88.4 [R200+0x2200], R184 ;  /* 0x002200b8c8007844 */ /* 0x0003e20000000200 */
[C---:B------:R-:W-:Y:S01]  /*76e0*/  FFMA R29, R91.reuse, R146, R29 ;  /* 0x000000925b1d7223 */ /* 0x040fe2000000001d */
[C---:B------:R-:W-:Y:S01]  /*76f0*/  FFMA R30, R91.reuse, R145, R30 ;  /* 0x000000915b1e7223 */ /* 0x040fe2000000001e */
[----:B------:R-:W-:Y:S01]  /*7700*/  FFMA R31, R91, R148, R31 ;  /* 0x000000945b1f7223 */ /* 0x000fe2000000001f */
[C---:B------:R-:W-:Y:S01]  /*7710*/  FMUL R32, R89.reuse, R32 ;  /* 0x0000002059207220 */ /* 0x040fe20000400000 */
[C---:B------:R-:W-:Y:S01]  /*7720*/  FMUL R33, R89.reuse, R33 ;  /* 0x0000002159217220 */ /* 0x040fe20000400000 */
[----:B------:R-:W-:Y:S01]  /*7730*/  FMUL R34, R89, R34 ;  /* 0x0000002259227220 */ /* 0x000fe20000400000 */
[----:B------:R-:W-:Y:S01]  /*7740*/  LOP3.LUT R154, R154, 0xffff0000, RZ, 0xc0, !PT ;  /* 0xffff00009a9a7812 */ /* 0x000fe200078ec0ff */
[C---:B------:R-:W-:Y:S01]  /*7750*/  FFMA R32, R91.reuse, R147, R32 ;  /* 0x000000935b207223 */ /* 0x040fe20000000020 */
[----:B------:R-:W-:Y:S01]  /*7760*/  FFMA R33, R91, R150, R33 ;  /* 0x000000965b217223 */ /* 0x000fe20000000021 */
[----:B--2---:R-:W-:Y:S01]  /*7770*/  F2FP.BF16.F32.PACK_AB R188, R49, R48 ;  /* 0x0000003031bc723e */ /* 0x004fe200000010ff */
[----:B------:R-:W-:Y:S01]  /*7780*/  FFMA R34, R91, R149, R34 ;  /* 0x000000955b227223 */ /* 0x000fe20000000022 */
[----:B------:R-:W-:Y:S01]  /*7790*/  F2FP.BF16.F32.PACK_AB R189, R51, R50 ;  /* 0x0000003233bd723e */ /* 0x000fe200000010ff */
[----:B------:R-:W-:Y:S01]  /*77a0*/  FMUL R35, R89, R35 ;  /* 0x0000002359237220 */ /* 0x000fe20000400000 */
[----:B------:R-:W-:Y:S01]  /*77b0*/  F2FP.BF16.F32.PACK_AB R190, R53, R52 ;  /* 0x0000003435be723e */ /* 0x000fe200000010ff */
[----:B------:R-:W-:Y:S01]  /*77c0*/  FMUL R36, R89, R36 ;  /* 0x0000002459247220 */ /* 0x000fe20000400000 */
[----:B------:R-:W-:Y:S01]  /*77d0*/  F2FP.BF16.F32.PACK_AB R191, R55, R54 ;  /* 0x0000003637bf723e */ /* 0x000fe200000010ff */
[----:B------:R-:W-:Y:S01]  /*77e0*/  FFMA R35, R91, R152, R35 ;  /* 0x000000985b237223 */ /* 0x000fe20000000023 */
[----:B------:R-:W-:Y:S01]  /*77f0*/  FMUL R37, R89, R37 ;  /* 0x0000002559257220 */ /* 0x000fe20000400000 */
[----:B------:R-:W-:Y:S01]  /*7800*/  FFMA R36, R91, R151, R36 ;  /* 0x000000975b247223 */ /* 0x000fe20000000024 */
[----:B------:R-:W-:Y:S01]  /*7810*/  FMUL R38, R89, R38 ;  /* 0x0000002659267220 */ /* 0x000fe20000400000 */
[----:B------:R2:W-:Y:S01]  /*7820*/  STSM.16.M88.4 [R171+0x2200], R188 ;  /* 0x002200bcab007844 */ /* 0x0005e20000000200 */
[C---:B------:R-:W-:Y:S01]  /*7830*/  FFMA R37, R91.reuse, R154, R37 ;  /* 0x0000009a5b257223 */ /* 0x040fe20000000025 */
[C---:B------:R-:W-:Y:S01]  /*7840*/  SHF.L.U32 R167, R170.reuse, 0x10, RZ ;  /* 0x00000010aaa77819 */ /* 0x040fe200000006ff */
[----:B------:R-:W-:Y:S01]  /*7850*/  FFMA R38, R91, R153, R38 ;  /* 0x000000995b267223 */ /* 0x000fe20000000026 */
[C---:B------:R-:W-:Y:S01]  /*7860*/  FMUL R39, R89.reuse, R39 ;  /* 0x0000002759277220 */ /* 0x040fe20000400000 */
[----:B------:R-:W-:Y:S01]  /*7870*/  LOP3.LUT R170, R170, 0xffff0000, RZ, 0xc0, !PT ;  /* 0xffff0000aaaa7812 */ /* 0x000fe200078ec0ff */
[C---:B------:R-:W-:Y:S01]  /*7880*/  FMUL R4, R89.reuse, R4 ;  /* 0x0000000459047220 */ /* 0x040fe20000400000 */
[C---:B------:R-:W-:Y:S01]  /*7890*/  FMUL R5, R89.reuse, R5 ;  /* 0x0000000559057220 */ /* 0x040fe20000400000 */
[----:B------:R-:W-:Y:S01]  /*78a0*/  FMUL R6, R89, R6 ;  /* 0x0000000659067220 */ /* 0x000fe20000400000 */
[----:B------:R-:W-:Y:S01]  /*78b0*/  FFMA R39, R91, R156, R39 ;  /* 0x0000009c5b277223 */ /* 0x000fe20000000027 */
[----:B-1----:R-:W-:Y:S01]  /*78c0*/  F2FP.BF16.F32.PACK_AB R184, R25, R24 ;  /* 0x0000001819b8723e */ /* 0x002fe200000010ff */
[----:B------:R-:W-:Y:S01]  /*78d0*/  FMUL R7, R89, R7 ;  /* 0x0000000759077220 */ /* 0x000fe20000400000 */
[----:B------:R-:W-:Y:S01]  /*78e0*/  F2FP.BF16.F32.PACK_AB R185, R27, R26 ;  /* 0x0000001a1bb9723e */ /* 0x000fe200000010ff */
[----:B------:R-:W-:Y:S01]  /*78f0*/  FFMA R4, R91, R155, R4 ;  /* 0x0000009b5b047223 */ /* 0x000fe20000000004 */
[----:B------:R-:W-:Y:S01]  /*7900*/  FMUL R8, R89, R8 ;  /* 0x0000000859087220 */ /* 0x000fe20000400000 */
        /* <DEDUP_REMOVED lines=14> */
[----:B------:R-:W-:Y:S01]  /*79f0*/  F2FP.BF16.F32.PACK_AB R186, R29, R28 ;  /* 0x0000001c1dba723e */ /* 0x000fe200000010ff */
[----:B------:R-:W-:Y:S01]  /*7a00*/  FFMA R12, R91, R163, R12 ;  /* 0x000000a35b0c7223 */ /* 0x000fe2000000000c */
[----:B------:R-:W-:Y:S01]  /*7a10*/  F2FP.BF16.F32.PACK_AB R187, R31, R30 ;  /* 0x0000001e1fbb723e */ /* 0x000fe200000010ff */
[----:B------:R-:W-:Y:S01]  /*7a20*/  FMUL R16, R89, R16 ;  /* 0x0000001059107220 */ /* 0x000fe20000400000 */
[----:B------:R-:W-:Y:S01]  /*7a30*/  FFMA R13, R91, R166, R13 ;  /* 0x000000a65b0d7223 */ /* 0x000fe2000000000d */
[----:B------:R-:W-:Y:S01]  /*7a40*/  FMUL R17, R89, R17 ;  /* 0x0000001159117220 */ /* 0x000fe20000400000 */
[----:B------:R-:W-:Y:S01]  /*7a50*/  FFMA R14, R91, R165, R14 ;  /* 0x000000a55b0e7223 */ /* 0x000fe2000000000e */
[----:B------:R1:W-:Y:S01]  /*7a60*/  STSM.16.M88.4 [R200+0x3200], R184 ;  /* 0x003200b8c8007844 */ /* 0x0003e20000000200 */
[----:B------:R-:W-:Y:S01]  /*7a70*/  FMUL R18, R89, R18 ;  /* 0x0000001259127220 */ /* 0x000fe20000400000 */
[----:B------:R-:W-:Y:S01]  /*7a80*/  FFMA R15, R91, R168, R15 ;  /* 0x000000a85b0f7223 */ /* 0x000fe2000000000f */
[----:B------:R-:W-:Y:S01]  /*7a90*/  FMUL R19, R89, R19 ;  /* 0x0000001359137220 */ /* 0x000fe20000400000 */
[----:B--2---:R-:W-:Y:S01]  /*7aa0*/  F2FP.BF16.F32.PACK_AB R188, R33, R32 ;  /* 0x0000002021bc723e */ /* 0x004fe200000010ff */
[----:B------:R-:W-:Y:S01]  /*7ab0*/  FFMA R16, R91, R167, R16 ;  /* 0x000000a75b107223 */ /* 0x000fe20000000010 */
[----:B------:R-:W-:Y:S01]  /*7ac0*/  F2FP.BF16.F32.PACK_AB R189, R35, R34 ;  /* 0x0000002223bd723e */ /* 0x000fe200000010ff */
[----:B------:R-:W-:Y:S01]  /*7ad0*/  FFMA R17, R91, R170, R17 ;  /* 0x000000aa5b117223 */ /* 0x000fe20000000011 */
[----:B------:R-:W-:Y:S01]  /*7ae0*/  F2FP.BF16.F32.PACK_AB R190, R37, R36 ;  /* 0x0000002425be723e */ /* 0x000fe200000010ff */
[----:B------:R-:W-:Y:S01]  /*7af0*/  FFMA R18, R91, R169, R18 ;  /* 0x000000a95b127223 */ /* 0x000fe20000000012 */
[----:B------:R-:W-:Y:S01]  /*7b00*/  F2FP.BF16.F32.PACK_AB R191, R39, R38 ;  /* 0x0000002627bf723e */ /* 0x000fe200000010ff */
[----:B------:R-:W-:Y:S01]  /*7b10*/  FFMA R19, R91, R172, R19 ;  /* 0x000000ac5b137223 */ /* 0x000fe20000000013 */
[----:B------:R-:W-:Y:S01]  /*7b20*/  F2FP.BF16.F32.PACK_AB R156, R5, R4 ;  /* 0x00000004059c723e */ /* 0x000fe200000010ff */
[----:B------:R-:W-:Y:S01]  /*7b30*/  UIADD3 UR7, UPT, UPT, UR45, 0x1, URZ ;  /* 0x000000012d077890 */ /* 0x000fe2000fffe0ff */
[----:B------:R-:W-:Y:S01]  /*7b40*/  F2FP.BF16.F32.PACK_AB R157, R7, R6 ;  /* 0x00000006079d723e */ /* 0x000fe200000010ff */
[----:B------:R1:W-:Y:S01]  /*7b50*/  STSM.16.M88.4 [R171+0x3200], R188 ;  /* 0x003200bcab007844 */ /* 0x0003e20000000200 */
[----:B------:R-:W-:Y:S01]  /*7b60*/  F2FP.BF16.F32.PACK_AB R158, R9, R8 ;  /* 0x00000008099e723e */ /* 0x000fe200000010ff */
[----:B------:R-:W-:Y:S01]  /*7b70*/  BSSY.RECONVERGENT B0, `(.L_x_105) ;  /* 0x000002e000007945 */ /* 0x000fe20003800200 */
[----:B------:R-:W-:Y:S02]  /*7b80*/  F2FP.BF16.F32.PACK_AB R159, R11, R10 ;  /* 0x0000000a0b9f723e */ /* 0x000fe400000010ff */
[----:B------:R-:W-:Y:S02]  /*7b90*/  F2FP.BF16.F32.PACK_AB R160, R13, R12 ;  /* 0x0000000c0da0723e */ /* 0x000fe400000010ff */
[----:B------:R-:W-:Y:S01]  /*7ba0*/  F2FP.BF16.F32.PACK_AB R161, R15, R14 ;  /* 0x0000000e0fa1723e */ /* 0x000fe200000010ff */
[----:B------:R1:W-:Y:S01]  /*7bb0*/  STSM.16.M88.4 [R200+0x4200], R156 ;  /* 0x0042009cc8007844 */ /* 0x0003e20000000200 */
[----:B------:R-:W-:Y:S02]  /*7bc0*/  F2FP.BF16.F32.PACK_AB R162, R17, R16 ;  /* 0x0000001011a2723e */ /* 0x000fe400000010ff */
[----:B------:R-:W-:Y:S05]  /*7bd0*/  F2FP.BF16.F32.PACK_AB R163, R19, R18 ;  /* 0x0000001213a3723e */ /* 0x000fea00000010ff */
[----:B------:R1:W-:Y:S01]  /*7be0*/  STSM.16.M88.4 [R171+0x4200], R160 ;  /* 0x004200a0ab007844 */ /* 0x0003e20000000200 */
[----:B------:R-:W-:Y:S01]  /*7bf0*/  @!PT LDS RZ, [RZ] ;  /* 0x00000000fffff984 */ /* 0x000fe20000000800 */
[----:B------:R-:W-:Y:S01]  /*7c00*/  @!PT LDS RZ, [RZ] ;  /* 0x00000000fffff984 */ /* 0x000fe20000000800 */
[----:B------:R-:W-:Y:S01]  /*7c10*/  @!PT LDS RZ, [RZ] ;  /* 0x00000000fffff984 */ /* 0x000fe20000000800 */
[----:B------:R-:W-:Y:S01]  /*7c20*/  @!PT LDS RZ, [RZ] ;  /* 0x00000000fffff984 */ /* 0x000fe20000000800 */
[----:B------:R2:W-:Y:S07]  /*7c30*/  MEMBAR.ALL.CTA ;  /* 0x0000000000007992 */ /* 0x0005ee0000008000 */
[----:B--2---:R-:W2:Y:S02]  /*7c40*/  FENCE.VIEW.ASYNC.S ;  /* 0x00000000000073c6 */ /* 0x004ea40000000000 */
[----:B--2---:R-:W-:Y:S06]  /*7c50*/  BAR.SYNC.DEFER_BLOCKING 0x1, 0x80 ;  /* 0x0042000000007b1d */ /* 0x004fec0000010000 */
[----:B------:R-:W-:Y:S05]  /*7c60*/  @P0 BRA `(.L_x_106) ;  /* 0x0000000000780947 */ /* 0x000fea0003800000 */
[----:B------:R-:W2:Y:S01]  /*7c70*/  LDCU.64 UR12, c[0x0][0x348] ;  /* 0x00006900ff0c77ac */ /* 0x000ea20008000a00 */
[----:B------:R-:W-:Y:S02]  /*7c80*/  UIMAD UR6, UR45, 0x5000, UR46 ;  /* 0x000050002d0678a4 */ /* 0x000fe4000f8e022e */
[----:B------:R-:W-:Y:S02]  /*7c90*/  UIMAD UR9, UR48, 0xa0, URZ ;  /* 0x000000a0300978a4 */ /* 0x000fe4000f8e02ff */
[----:B------:R-:W-:Y:S02]  /*7ca0*/  USHF.L.U32 UR10, UR47, 0x6, URZ ;  /* 0x000000062f0a7899 */ /* 0x000fe400080006ff */
[----:B------:R-:W-:Y:S01]  /*7cb0*/  UIADD3 UR8, UPT, UPT, UR6, 0x200, URZ ;  /* 0x0000020006087890 */ /* 0x000fe2000fffe0ff */
[----:B------:R-:W-:Y:S01]  /*7cc0*/  UMOV UR11, UR36 ;  /* 0x00000024000b7c82 */ /* 0x000fe20008000000 */
[----:B------:R-:W-:Y:S02]  /*7cd0*/  UIADD3 UR25, UPT, UPT, UR9, 0x20, URZ ;  /* 0x0000002009197890 */ /* 0x000fe4000fffe0ff */
[----:B------:R-:W-:Y:S01]  /*7ce0*/  UIADD3 UR24, UPT, UPT, UR6, 0x1200, URZ ;  /* 0x0000120006187890 */ /* 0x000fe2000fffe0ff */
[----:B------:R-:W-:Y:S01]  /*7cf0*/  UMOV UR27, UR36 ;  /* 0x00000024001b7c82 */ /* 0x000fe20008000000 */
[----:B--2---:R-:W-:Y:S01]  /*7d00*/  UIADD3 UR4, UP0, UPT, UR12, 0x680, URZ ;  /* 0x000006800c047890 */ /* 0x004fe2000ff1e0ff */
[----:B------:R-:W-:Y:S01]  /*7d10*/  UMOV UR26, UR10 ;  /* 0x0000000a001a7c82 */ /* 0x000fe20008000000 */
[----:B------:R-:W-:Y:S02]  /*7d20*/  UIADD3 UR21, UPT, UPT, UR9, 0x40, URZ ;  /* 0x0000004009157890 */ /* 0x000fe4000fffe0ff */
[----:B------:R-:W-:Y:S02]  /*7d30*/  UIADD3.X UR5, UPT, UPT, URZ, UR13, URZ, UP0, !UPT ;  /* 0x0000000dff057290 */ /* 0x000fe400087fe4ff */
[----:B------:R-:W-:Y:S01]  /*7d40*/  UIADD3 UR20, UPT, UPT, UR6, 0x2200, URZ ;  /* 0x0000220006147890 */ /* 0x000fe2000fffe0ff */
[----:B------:R-:W-:Y:S01]  /*7d50*/  UMOV UR23, UR36 ;  /* 0x0000002400177c82 */ /* 0x000fe20008000000 */
[----:B------:R-:W-:Y:S01]  /*7d60*/  UMOV UR22, UR10 ;  /* 0x0000000a00167c82 */ /* 0x000fe20008000000 */
[----:B------:R-:W-:Y:S02]  /*7d70*/  UIADD3 UR17, UPT, UPT, UR9, 0x60, URZ ;  /* 0x0000006009117890 */ /* 0x000fe4000fffe0ff */
[----:B------:R-:W-:Y:S02]  /*7d80*/  UIADD3 UR16, UPT, UPT, UR6, 0x3200, URZ ;  /* 0x0000320006107890 */ /* 0x000fe4000fffe0ff */
[----:B------:R2:W-:Y:S01]  /*7d90*/  UTMASTG.3D [UR8], [UR4] ;  /* 0x00000008040073b5 */ /* 0x0005e20008010000 */
[----:B------:R-:W-:Y:S01]  /*7da0*/  UMOV UR19, UR36 ;  /* 0x0000002400137c82 */ /* 0x000fe20008000000 */
[----:B------:R-:W-:Y:S01]  /*7db0*/  UMOV UR18, UR10 ;  /* 0x0000000a00127c82 */ /* 0x000fe20008000000 */
[----:B------:R-:W-:Y:S02]  /*7dc0*/  UIADD3 UR13, UPT, UPT, UR9, 0x80, URZ ;  /* 0x00000080090d7890 */ /* 0x000fe4000fffe0ff */
[----:B------:R-:W-:Y:S01]  /*7dd0*/  UIADD3 UR12, UPT, UPT, UR6, 0x4200, URZ ;  /* 0x00004200060c7890 */ /* 0x000fe2000fffe0ff */
[----:B------:R-:W-:Y:S01]  /*7de0*/  UMOV UR15, UR36 ;  /* 0x00000024000f7c82 */ /* 0x000fe20008000000 */
[----:B------:R2:W-:Y:S01]  /*7df0*/  UTMASTG.3D [UR24], [UR4] ;  /* 0x00000018040073b5 */ /* 0x0005e20008010000 */
[----:B------:R-:W-:Y:S01]  /*7e00*/  UMOV UR14, UR10 ;  /* 0x0000000a000e7c82 */ /* 0x000fe20008000000 */
[----:B------:R2:W-:Y:S01]  /*7e10*/  UTMASTG.3D [UR20], [UR4] ;  /* 0x00000014040073b5 */ /* 0x0005e20008010000 */
[----:B------:R2:W-:Y:S04]  /*7e20*/  UTMASTG.3D [UR16], [UR4] ;  /* 0x00000010040073b5 */ /* 0x0005e80008010000 */
[----:B------:R2:W-:Y:S02]  /*7e30*/  UTMASTG.3D [UR12], [UR4] ;  /* 0x0000000c040073b5 */ /* 0x0005e40008010000 */
[----:B--2---:R0:W-:Y:S02]  /*7e40*/  UTMACMDFLUSH ;  /* 0x00000000000079b7 */ /* 0x0041e40000000000 */
.L_x_106:
[----:B------:R-:W-:Y:S05]  /*7e50*/  BSYNC.RECONVERGENT B0 ;  /* 0x0000000000007941 */ /* 0x000fea0003800200 */
.L_x_105:
[----:B------:R-:W-:Y:S04]  /*7e60*/  BSSY.RECONVERGENT B0, `(.L_x_107) ;  /* 0x0000003000007945 */ /* 0x000fe80003800200 */
[----:B------:R-:W-:Y:S05]  /*7e70*/  @P0 BRA `(.L_x_108) ;  /* 0x0000000000040947 */ /* 0x000fea0003800000 */
[----:B------:R-:W-:Y:S04]  /*7e80*/  DEPBAR.LE SB0, 0x0 ;  /* 0x000080000000791a */ /* 0x000fe80000000000 */
.L_x_108:
[----:B------:R-:W-:Y:S05]  /*7e90*/  BSYNC.RECONVERGENT B0 ;  /* 0x0000000000007941 */ /* 0x000fea0003800200 */
.L_x_107:
[----:B------:R-:W-:Y:S01]  /*7ea0*/  BAR.SYNC.DEFER_BLOCKING 0x1, 0x80 ;  /* 0x0042000000007b1d */ /* 0x000fe20000010000 */
[----:B------:R-:W-:Y:S01]  /*7eb0*/  UIADD3 UR49, UPT, UPT, UR49, 0x1, URZ ;  /* 0x0000000131317890 */ /* 0x000fe2000fffe0ff */
[----:B------:R-:W-:Y:S03]  /*7ec0*/  IADD3 R88, PT, PT, R88, 0x1, RZ ;  /* 0x0000000158587810 */ /* 0x000fe60007ffe0ff */
[----:B------:R-:W-:Y:S09]  /*7ed0*/  UISETP.NE.AND UP0, UPT, UR49, URZ, UPT ;  /* 0x000000ff3100728c */ /* 0x000ff2000bf05270 */
[----:B------:R-:W-:Y:S05]  /*7ee0*/  BRA.U !UP0, `(.L_x_109) ;  /* 0x0000000108287547 */ /* 0x000fea000b800000 */
[----:B------:R-:W-:Y:S01]  /*7ef0*/  ISETP.NE.AND P0, PT, R199, RZ, PT ;  /* 0x000000ffc700720c */ /* 0x000fe20003f05270 */
[----:B------:R-:W2:Y:S11]  /*7f00*/  S2R R0, SR_CgaCtaId ;  /* 0x0000000000007919 */ /* 0x000eb60000008800 */
[----:B------:R-:W-:Y:S01]  /*7f10*/  @!UPT UIADD3 URZ, UPT, UPT, URZ, URZ, URZ ;  /* 0x000000fffffff290 */ /* 0x000fe2000fffe0ff */
[C---:B------:R-:W-:Y:S01]  /*7f20*/  @P0 LEA R3, R193.reuse, UR46, 0x3 ;  /* 0x0000002ec1030c11 */ /* 0x040fe2000f8e18ff */
[----:B------:R-:W-:Y:S04]  /*7f30*/  VIADD R193, R193, 0x1 ;  /* 0x00000001c1c17836 */ /* 0x000fe80000000000 */
[----:B------:R-:W-:Y:S05]  /*7f40*/  @P0 VIADD R3, R3, 0x70 ;  /* 0x0000007003030836 */ /* 0x000fea0000000000 */
[----:B--2---:R-:W-:Y:S04]  /*7f50*/  @P0 PRMT R0, R0, 0x654, R3 ;  /* 0x0000065400000816 */ /* 0x004fe80000000003 */
[----:B------:R2:W-:Y:S01]  /*7f60*/  @P0 SYNCS.ARRIVE.TRANS64.RED.A1T0 RZ, [R0+URZ], RZ ;  /* 0x000000ff00ff09a7 */ /* 0x0005e200081004ff */
[C---:B------:R-:W-:Y:S04]  /*7f70*/  ISETP.NE.AND P0, PT, R193.reuse, 0x2, PT ;  /* 0x00000002c100780c */ /* 0x040fe80003f05270 */
[----:B------:R-:W-:Y:S09]  /*7f80*/  SEL R193, R193, RZ, P0 ;  /* 0x000000ffc1c17207 */ /* 0x000ff20000000000 */
.L_x_109:
[----:B------:R-:W-:Y:S01]  /*7f90*/  ISETP.NE.AND P0, PT, R192, 0x2, PT ;  /* 0x00000002c000780c */ /* 0x000fe20003f05270 */
[----:B------:R-:W-:Y:S01]  /*7fa0*/  UISETP.NE.AND UP1, UPT, UR56, URZ, UPT ;  /* 0x000000ff3800728c */ /* 0x000fe2000bf25270 */
[----:B------:R-:W-:Y:S01]  /*7fb0*/  ISETP.NE.AND P1, PT, R88, 0x4, PT ;  /* 0x000000045800780c */ /* 0x000fe20003f25270 */
[----:B------:R-:W-:Y:S01]  /*7fc0*/  UISETP.NE.AND UP0, UPT, UR7, 0x2, UPT ;  /* 0x000000020700788c */ /* 0x000fe2000bf05270 */
[----:B------:R-:W-:Y:S01]  /*7fd0*/  SEL R3, RZ, 0x1, P0 ;  /* 0x00000001ff037807 */ /* 0x000fe20000000000 */
[----:B------:R-:W-:Y:S01]  /*7fe0*/  UIADD3 UR48, UPT, UPT, UR37, UR58, URZ ;  /* 0x0000003a25307290 */ /* 0x000fe2000fffe0ff */
[----:B--2---:R-:W-:Y:S01]  /*7ff0*/  SEL R0, RZ, 0x1, P1 ;  /* 0x00000001ff007807 */ /* 0x004fe20000800000 */
[----:B------:R-:W-:Y:S01]  /*8000*/  USEL UR4, URZ, 0x1, UP0 ;  /* 0x00000001ff047887 */ /* 0x000fe20008000000 */
[----:B------:R-:W-:Y:S01]  /*8010*/  LOP3.LUT R194, R194, R3, RZ, 0x3c, !PT ;  /* 0x00000003c2c27212 */ /* 0x000fe200078e3cff */
[----:B------:R-:W-:Y:S01]  /*8020*/  UIADD3 UR47, UPT, UPT, UR38, UR59, URZ ;  /* 0x0000003b262f7290 */ /* 0x000fe2000fffe0ff */
[----:B------:R-:W-:Y:S01]  /*8030*/  LOP3.LUT R195, R195, R0, RZ, 0x3c, !PT ;  /* 0x00000000c3c37212 */ /* 0x000fe200078e3cff */
[----:B------:R-:W-:Y:S01]  /*8040*/  USEL UR45, UR7, URZ, UP0 ;  /* 0x000000ff072d7287 */ /* 0x000fe20008000000 */
[----:B------:R-:W-:Y:S01]  /*8050*/  SEL R192, R192, RZ, P0 ;  /* 0x000000ffc0c07207 */ /* 0x000fe20000000000 */
[----:B------:R-:W-:Y:S01]  /*8060*/  UMOV UR36, UR57 ;  /* 0x0000003900247c82 */ /* 0x000fe20008000000 */
[----:B------:R-:W-:Y:S02]  /*8070*/  SEL R88, R88, RZ, P1 ;  /* 0x000000ff58587207 */ /* 0x000fe40000800000 */
[----:B------:R-:W-:Y:S01]  /*8080*/  LOP3.LUT R196, R196, UR4, RZ, 0x3c, !PT ;  /* 0x00000004c4c47c12 */ /* 0x000fe2000f8e3cff */
[----:B------:R-:W-:Y:S06]  /*8090*/  BRA.U UP1, `(.L_x_110) ;  /* 0xffffffd101147547 */ /* 0x000fec000b83ffff */
[----:B------:R-:W-:-:S09]  /*80a0*/  UISETP.NE.AND UP0, UPT, UR63, URZ, UPT ;  /* 0x000000ff3f00728c */ /* 0x000fd2000bf05270 */
[----:B------:R-:W-:Y:S05]  /*80b0*/  BRA.U !UP0, `(.L_x_111) ;  /* 0x0000000108487547 */ /* 0x000fea000b800000 */
[----:B------:R-:W2:Y:S02]  /*80c0*/  LDCU.64 UR4, c[0x0][0x890] ;  /* 0x00011200ff0477ac */ /* 0x000ea40008000a00 */
[----:B--2---:R-:W-:-:S04]  /*80d0*/  UISETP.NE.U32.AND UP0, UPT, UR4, URZ, UPT ;  /* 0x000000ff0400728c */ /* 0x004fc8000bf05070 */
[----:B------:R-:W-:-:S09]  /*80e0*/  UISETP.NE.AND.EX UP0, UPT, UR5, URZ, UPT, UP0 ;  /* 0x000000ff0500728c */ /* 0x000fd2000bf05300 */
[----:B------:R-:W-:Y:S05]  /*80f0*/  BRA.U UP0, `(.L_x_112) ;  /* 0x00000001000c7547 */ /* 0x000fea000b800000 */
[----:B------:R-:W-:-:S13]  /*8100*/  FSETP.NEU.AND P0, PT, R91, RZ, PT ;  /* 0x000000ff5b00720b */ /* 0x000fda0003f0d000 */
[----:B------:R-:W-:Y:S05]  /*8110*/  @!P0 EXIT ;  /* 0x000000000000894d */ /* 0x000fea0003800000 */
[----:B------:R-:W-:Y:S05]  /*8120*/  BRA `(.L_x_111) ;  /* 0x00000000002c7947 */ /* 0x000fea0003800000 */
.L_x_112:
[----:B------:R-:W-:Y:S01]  /*8130*/  LOP3.LUT P0, RZ, R182, 0xff, RZ, 0xc0, !PT ;  /* 0x000000ffb6ff7812 */ /* 0x000fe2000780c0ff */
[----:B------:R-:W-:-:S12]  /*8140*/  BSSY.RECONVERGENT B0, `(.L_x_111) ;  /* 0x0000009000007945 */ /* 0x000fd80003800200 */
[----:B------:R-:W-:Y:S05]  /*8150*/  @P0 BRA `(.L_x_113) ;  /* 0x0000000000140947 */ /* 0x000fea0003800000 */
[----:B------:R-:W2:Y:S02]  /*8160*/  LDCU.64 UR4, c[0x0][0x888] ;  /* 0x00011100ff0477ac */ /* 0x000ea40008000a00 */
[----:B--2---:R-:W-:-:S04]  /*8170*/  ISETP.NE.U32.AND P0, PT, RZ, UR4, PT ;  /* 0x00000004ff007c0c */ /* 0x004fc8000bf05070 */
[----:B------:R-:W-:-:S13]  /*8180*/  ISETP.NE.AND.EX P0, PT, RZ, UR5, PT, P0 ;  /* 0x00000005ff007c0c */ /* 0x000fda000bf05300 */
[----:B------:R-:W-:Y:S05]  /*8190*/  @!P0 EXIT ;  /* 0x000000000000894d */ /* 0x000fea0003800000 */
[----:B------:R-:W-:Y:S05]  /*81a0*/  BRA `(.L_x_114) ;  /* 0x0000000000087947 */ /* 0x000fea0003800000 */
.L_x_113:
[----:B------:R-:W-:-:S13]  /*81b0*/  FSETP.NEU.AND P0, PT, R91, RZ, PT ;  /* 0x000000ff5b00720b */ /* 0x000fda0003f0d000 */
[----:B------:R-:W-:Y:S05]  /*81c0*/  @!P0 EXIT ;  /* 0x000000000000894d */ /* 0x000fea0003800000 */
.L_x_114:
[----:B------:R-:W-:Y:S05]  /*81d0*/  BSYNC.RECONVERGENT B0 ;  /* 0x0000000000007941 */ /* 0x000fea0003800200 */
.L_x_111:
[----:B------:R-:W-:-:S04]  /*81e0*/  DEPBAR.LE SB0, 0x0 ;  /* 0x000080000000791a */ /* 0x000fc80000000000 */
[----:B------:R-:W-:Y:S05]  /*81f0*/  EXIT ;  /* 0x000000000000794d */ /* 0x000fea0003800000 */
.L_x_24:
[----:B-1----:R1:W2:Y:S02]  /*8200*/  SYNCS.PHASECHK.TRANS64.TRYWAIT P0, [R0+URZ+0x100], R3 ;  /* 0x00010003000075a7 */ /* 0x0022a400080011ff */
[----:B--2---:R-:W-:Y:S05]  /*8210*/  @!P0 NANOSLEEP.SYNCS 0x989680 ;  /* 0x009896800000895d */ /* 0x004fea0003900000 */
[----:B------:R-:W2:Y:S02]  /*8220*/  @!P0 SYNCS.PHASECHK.TRANS64 P0, [R0+URZ+0x100], R3 ;  /* 0x00010003000085a7 */ /* 0x000ea400080010ff */
[----:B--2---:R-:W-:Y:S05]  /*8230*/  @!P0 BRA `(.L_x_24) ;  /* 0xfffffffc00f08947 */ /* 0x004fea000383ffff */
[----:B------:R-:W-:Y:S05]  /*8240*/  BRA `(.L_x_115) ;  /* 0xffffff9400947947 */ /* 0x000fea000383ffff */
.L_x_27:
[----:B-1----:R-:W-:Y:S07]  /*8250*/  MOV R0, UR33 ;  /* 0x0000002100007c02 */ /* 0x002fee0008000f00 */
.L_x_116:
[----:B-1----:R1:W2:Y:S02]  /*8260*/  SYNCS.PHASECHK.TRANS64.TRYWAIT P0, [R0+URZ+0x30], R3 ;  /* 0x00003003000075a7 */ /* 0x0022a400080011ff */
[----:B--2---:R-:W-:Y:S05]  /*8270*/  @!P0 NANOSLEEP.SYNCS 0x989680 ;  /* 0x009896800000895d */ /* 0x004fea0003900000 */
[----:B------:R-:W2:Y:S02]  /*8280*/  @!P0 SYNCS.PHASECHK.TRANS64 P0, [R0+URZ+0x30], R3 ;  /* 0x00003003000085a7 */ /* 0x000ea400080010ff */
[----:B--2---:R-:W-:Y:S05]  /*8290*/  @!P0 BRA `(.L_x_116) ;  /* 0xfffffffc00f08947 */ /* 0x004fea000383ffff */
[----:B------:R-:W-:Y:S05]  /*82a0*/  BRA `(.L_x_26) ;  /* 0xffffff9400d47947 */ /* 0x000fea000383ffff */
.L_x_34:
[----:B-1----:R-:W-:Y:S07]  /*82b0*/  MOV R0, UR9 ;  /* 0x0000000900007c02 */ /* 0x002fee0008000f00 */
.L_x_117:
[----:B-1----:R1:W2:Y:S02]  /*82c0*/  SYNCS.PHASECHK.TRANS64.TRYWAIT P0, [R0+URZ+0x30], R3 ;  /* 0x00003003000075a7 */ /* 0x0022a400080011ff */
[----:B--2---:R-:W-:Y:S05]  /*82d0*/  @!P0 NANOSLEEP.SYNCS 0x989680 ;  /* 0x009896800000895d */ /* 0x004fea0003900000 */
[----:B------:R-:W2:Y:S02]  /*82e0*/  @!P0 SYNCS.PHASECHK.TRANS64 P0, [R0+URZ+0x30], R3 ;  /* 0x00003003000085a7 */ /* 0x000ea400080010ff */
[----:B--2---:R-:W-:Y:S05]  /*82f0*/  @!P0 BRA `(.L_x_117) ;  /* 0xfffffffc00f08947 */ /* 0x004fea000383ffff */
[----:B------:R-:W-:Y:S05]  /*8300*/  BRA `(.L_x_33) ;  /* 0xffffff9800947947 */ /* 0x000fea000383ffff */
.L_x_39:
[----:B-1----:R1:W2:Y:S02]  /*8310*/  SYNCS.PHASECHK.TRANS64.TRYWAIT P0, [R3+URZ+0x90], R0 ;  /* 0x00009000030075a7 */ /* 0x0022a400080011ff */
[----:B--2---:R-:W-:Y:S05]  /*8320*/  @!P0 NANOSLEEP.SYNCS 0x989680 ;  /* 0x009896800000895d */ /* 0x004fea0003900000 */
[----:B------:R-:W2:Y:S02]  /*8330*/  @!P0 SYNCS.PHASECHK.TRANS64 P0, [R3+URZ+0x90], R0 ;  /* 0x00009000030085a7 */ /* 0x000ea400080010ff */
[----:B--2---:R-:W-:Y:S05]  /*8340*/  @!P0 BRA `(.L_x_39) ;  /* 0xfffffffc00f08947 */ /* 0x004fea000383ffff */
[----:B------:R-:W-:Y:S05]  /*8350*/  BRA `(.L_x_118) ;  /* 0xffffff9c00347947 */ /* 0x000fea000383ffff */
.L_x_43:
[----:B-1----:R-:W-:-:S07]  /*8360*/  MOV R0, UR4 ;  /* 0x0000000400007c02 */ /* 0x002fce0008000f00 */
.L_x_119:
[----:B-1----:R1:W2:Y:S02]  /*8370*/  SYNCS.PHASECHK.TRANS64.TRYWAIT P0, [R0+URZ], R3 ;  /* 0x00000003000075a7 */ /* 0x0022a400080011ff */
[----:B--2---:R-:W-:Y:S05]  /*8380*/  @!P0 NANOSLEEP.SYNCS 0x989680 ;  /* 0x009896800000895d */ /* 0x004fea0003900000 */
[----:B------:R-:W2:Y:S02]  /*8390*/  @!P0 SYNCS.PHASECHK.TRANS64 P0, [R0+URZ], R3 ;  /* 0x00000003000085a7 */ /* 0x000ea400080010ff */
[----:B--2---:R-:W-:Y:S05]  /*83a0*/  @!P0 BRA `(.L_x_119) ;  /* 0xfffffffc00f08947 */ /* 0x004fea000383ffff */
[----:B------:R-:W-:Y:S05]  /*83b0*/  BRA `(.L_x_120) ;  /* 0xffffffa000d87947 */ /* 0x000fea000383ffff */
.L_x_44:
[----:B------:R-:W-:-:S07]  /*83c0*/  MOV R0, UR5 ;  /* 0x0000000500007c02 */ /* 0x000fce0008000f00 */
.L_x_121:
[----:B-1----:R1:W2:Y:S02]  /*83d0*/  SYNCS.PHASECHK.TRANS64.TRYWAIT P0, [R0+URZ], R3 ;  /* 0x00000003000075a7 */ /* 0x0022a400080011ff */
[----:B--2---:R-:W-:Y:S05]  /*83e0*/  @!P0 NANOSLEEP.SYNCS 0x989680 ;  /* 0x009896800000895d */ /* 0x004fea0003900000 */
[----:B------:R-:W2:Y:S02]  /*83f0*/  @!P0 SYNCS.PHASECHK.TRANS64 P0, [R0+URZ], R3 ;  /* 0x00000003000085a7 */ /* 0x000ea400080010ff */
[----:B--2---:R-:W-:Y:S05]  /*8400*/  @!P0 BRA `(.L_x_121) ;  /* 0xfffffffc00f08947 */ /* 0x004fea000383ffff */
[----:B------:R-:W-:Y:S05]  /*8410*/  BRA `(.L_x_122) ;  /* 0xffffffa000e47947 */ /* 0x000fea000383ffff */
.L_x_45:
[----:B------:R-:W-:-:S07]  /*8420*/  MOV R0, UR5 ;  /* 0x0000000500007c02 */ /* 0x000fce0008000f00 */
.L_x_123:
[----:B-1----:R1:W2:Y:S02]  /*8430*/  SYNCS.PHASECHK.TRANS64.TRYWAIT P0, [R0+URZ], R3 ;  /* 0x00000003000075a7 */ /* 0x0022a400080011ff */
[----:B--2---:R-:W-:Y:S05]  /*8440*/  @!P0 NANOSLEEP.SYNCS 0x989680 ;  /* 0x009896800000895d */ /* 0x004fea0003900000 */
[----:B------:R-:W2:Y:S02]  /*8450*/  @!P0 SYNCS.PHASECHK.TRANS64 P0, [R0+URZ], R3 ;  /* 0x00000003000085a7 */ /* 0x000ea400080010ff */
[----:B--2---:R-:W-:Y:S05]  /*8460*/  @!P0 BRA `(.L_x_123) ;  /* 0xfffffffc00f08947 */ /* 0x004fea000383ffff */
[----:B------:R-:W-:Y:S05]  /*8470*/  BRA `(.L_x_124) ;  /* 0xffffffa000f07947 */ /* 0x000fea000383ffff */
.L_x_46:
[----:B------:R-:W-:-:S07]  /*8480*/  MOV R0, UR5 ;  /* 0x0000000500007c02 */ /* 0x000fce0008000f00 */
.L_x_125:
[----:B-1----:R1:W2:Y:S02]  /*8490*/  SYNCS.PHASECHK.TRANS64.TRYWAIT P0, [R0+URZ], R3 ;  /* 0x00000003000075a7 */ /* 0x0022a400080011ff */
[----:B--2---:R-:W-:Y:S05]  /*84a0*/  @!P0 NANOSLEEP.SYNCS 0x989680 ;  /* 0x009896800000895d */ /* 0x004fea0003900000 */
[----:B------:R-:W2:Y:S02]  /*84b0*/  @!P0 SYNCS.PHASECHK.TRANS64 P0, [R0+URZ], R3 ;  /* 0x00000003000085a7 */ /* 0x000ea400080010ff */
[----:B--2---:R-:W-:Y:S05]  /*84c0*/  @!P0 BRA `(.L_x_125) ;  /* 0xfffffffc00f08947 */ /* 0x004fea000383ffff */
[----:B------:R-:W-:Y:S05]  /*84d0*/  BRA `(.L_x_126) ;  /* 0xffffffa000fc7947 */ /* 0x000fea000383ffff */
.L_x_47:
[----:B------:R-:W-:-:S07]  /*84e0*/  MOV R0, UR5 ;  /* 0x0000000500007c02 */ /* 0x000fce0008000f00 */
.L_x_127:
[----:B-1----:R1:W2:Y:S02]  /*84f0*/  SYNCS.PHASECHK.TRANS64.TRYWAIT P0, [R0+URZ], R3 ;  /* 0x00000003000075a7 */ /* 0x0022a400080011ff */
[----:B--2---:R-:W-:Y:S05]  /*8500*/  @!P0 NANOSLEEP.SYNCS 0x989680 ;  /* 0x009896800000895d */ /* 0x004fea0003900000 */
[----:B------:R-:W2:Y:S02]  /*8510*/  @!P0 SYNCS.PHASECHK.TRANS64 P0, [R0+URZ], R3 ;  /* 0x00000003000085a7 */ /* 0x000ea400080010ff */
[----:B--2---:R-:W-:Y:S05]  /*8520*/  @!P0 BRA `(.L_x_127) ;  /* 0xfffffffc00f08947 */ /* 0x004fea000383ffff */
[----:B------:R-:W-:Y:S05]  /*8530*/  BRA `(.L_x_128) ;  /* 0xffffffa400087947 */ /* 0x000fea000383ffff */
.L_x_50:
[----:B-1----:R1:W2:Y:S02]  /*8540*/  SYNCS.PHASECHK.TRANS64.TRYWAIT P0, [R2+URZ+0xf0], R5 ;  /* 0x0000f005020075a7 */ /* 0x0022a400080011ff */
[----:B--2---:R-:W-:Y:S05]  /*8550*/  @!P0 NANOSLEEP.SYNCS 0x989680 ;  /* 0x009896800000895d */ /* 0x004fea0003900000 */
[----:B------:R-:W2:Y:S02]  /*8560*/  @!P0 SYNCS.PHASECHK.TRANS64 P0, [R2+URZ+0xf0], R5 ;  /* 0x0000f005020085a7 */ /* 0x000ea400080010ff */
[----:B--2---:R-:W-:Y:S05]  /*8570*/  @!P0 BRA `(.L_x_50) ;  /* 0xfffffffc00f08947 */ /* 0x004fea000383ffff */
[----:B------:R-:W-:Y:S05]  /*8580*/  BRA `(.L_x_129) ;  /* 0xffffffa400647947 */ /* 0x000fea000383ffff */
.L_x_51:
[----:B------:R-:W-:-:S07]  /*8590*/  MOV R2, UR4 ;  /* 0x0000000400027c02 */ /* 0x000fce0008000f00 */
.L_x_130:
[----:B-1----:R1:W2:Y:S02]  /*85a0*/  SYNCS.PHASECHK.TRANS64.TRYWAIT P0, [R2+URZ+0xa0], R5 ;  /* 0x0000a005020075a7 */ /* 0x0022a400080011ff */
[----:B--2---:R-:W-:Y:S05]  /*85b0*/  @!P0 NANOSLEEP.SYNCS 0x989680 ;  /* 0x009896800000895d */ /* 0x004fea0003900000 */
[----:B------:R-:W2:Y:S02]  /*85c0*/  @!P0 SYNCS.PHASECHK.TRANS64 P0, [R2+URZ+0xa0], R5 ;  /* 0x0000a005020085a7 */ /* 0x000ea400080010ff */
[----:B--2---:R-:W-:Y:S05]  /*85d0*/  @!P0 BRA `(.L_x_130) ;  /* 0xfffffffc00f08947 */ /* 0x004fea000383ffff */
[----:B------:R-:W-:Y:S05]  /*85e0*/  BRA `(.L_x_131) ;  /* 0xffffffa400747947 */ /* 0x000fea000383ffff */
.L_x_52:
[----:B-1----:R1:W2:Y:S02]  /*85f0*/  SYNCS.PHASECHK.TRANS64.TRYWAIT P1, [R2+URZ+0x90], R5 ;  /* 0x00009005020075a7 */ /* 0x0022a400080211ff */
[----:B--2---:R-:W-:Y:S05]  /*8600*/  @!P1 NANOSLEEP.SYNCS 0x989680 ;  /* 0x009896800000995d */ /* 0x004fea0003900000 */
[----:B------:R-:W2:Y:S02]  /*8610*/  @!P1 SYNCS.PHASECHK.TRANS64 P1, [R2+URZ+0x90], R5 ;  /* 0x00009005020095a7 */ /* 0x000ea400080210ff */
[----:B--2---:R-:W-:Y:S05]  /*8620*/  @!P1 BRA `(.L_x_52) ;  /* 0xfffffffc00f09947 */ /* 0x004fea000383ffff */
[----:B------:R-:W-:Y:S05]  /*8630*/  BRA `(.L_x_132) ;  /* 0xffffffa400a47947 */ /* 0x000fea000383ffff */
.L_x_55:
[----:B------:R-:W-:-:S07]  /*8640*/  MOV R0, UR4 ;  /* 0x0000000400007c02 */ /* 0x000fce0008000f00 */
.L_x_133:
[----:B-1----:R1:W2:Y:S02]  /*8650*/  SYNCS.PHASECHK.TRANS64.TRYWAIT P0, [R0+URZ+0xa0], R3 ;  /* 0x0000a003000075a7 */ /* 0x0022a400080011ff */
[----:B--2---:R-:W-:Y:S05]  /*8660*/  @!P0 NANOSLEEP.SYNCS 0x989680 ;  /* 0x009896800000895d */ /* 0x004fea0003900000 */
[----:B------:R-:W2:Y:S02]  /*8670*/  @!P0 SYNCS.PHASECHK.TRANS64 P0, [R0+URZ+0xa0], R3 ;  /* 0x0000a003000085a7 */ /* 0x000ea400080010ff */
[----:B--2---:R-:W-:Y:S05]  /*8680*/  @!P0 BRA `(.L_x_133) ;  /* 0xfffffffc00f08947 */ /* 0x004fea000383ffff */
[----:B------:R-:W-:Y:S05]  /*8690*/  BRA `(.L_x_54) ;  /* 0xffffffa400f87947 */ /* 0x000fea000383ffff */
.L_x_62:
[----:B-1----:R1:W2:Y:S02]  /*86a0*/  SYNCS.PHASECHK.TRANS64.TRYWAIT P1, [R0+URZ+0x90], R5 ;  /* 0x00009005000075a7 */ /* 0x0022a400080211ff */
[----:B--2---:R-:W-:Y:S05]  /*86b0*/  @!P1 NANOSLEEP.SYNCS 0x989680 ;  /* 0x009896800000995d */ /* 0x004fea0003900000 */
[----:B------:R-:W2:Y:S02]  /*86c0*/  @!P1 SYNCS.PHASECHK.TRANS64 P1, [R0+URZ+0x90], R5 ;  /* 0x00009005000095a7 */ /* 0x000ea400080210ff */
[----:B--2---:R-:W-:Y:S05]  /*86d0*/  @!P1 BRA `(.L_x_62) ;  /* 0xfffffffc00f09947 */ /* 0x004fea000383ffff */
[----:B------:R-:W-:Y:S05]  /*86e0*/  BRA `(.L_x_134) ;  /* 0xffffffac006c7947 */ /* 0x000fea000383ffff */
.L_x_63:
[----:B------:R-:W-:-:S07]  /*86f0*/  MOV R3, UR31 ;  /* 0x0000001f00037c02 */ /* 0x000fce0008000f00 */
.L_x_135:
[----:B-1----:R1:W2:Y:S02]  /*8700*/  SYNCS.PHASECHK.TRANS64.TRYWAIT P0, [R3+URZ+0xd0], R0 ;  /* 0x0000d000030075a7 */ /* 0x0022a400080011ff */
[----:B--2---:R-:W-:Y:S05]  /*8710*/  @!P0 NANOSLEEP.SYNCS 0x989680 ;  /* 0x009896800000895d */ /* 0x004fea0003900000 */
[----:B------:R-:W2:Y:S02]  /*8720*/  @!P0 SYNCS.PHASECHK.TRANS64 P0, [R3+URZ+0xd0], R0 ;  /* 0x0000d000030085a7 */ /* 0x000ea400080010ff */
[----:B--2---:R-:W-:Y:S05]  /*8730*/  @!P0 BRA `(.L_x_135) ;  /* 0xfffffffc00f08947 */ /* 0x004fea000383ffff */
[----:B------:R-:W-:Y:S05]  /*8740*/  BRA `(.L_x_136) ;  /* 0xffffffac00b87947 */ /* 0x000fea000383ffff */
.L_x_66:
[----:B------:R-:W-:Y:S07]  /*8750*/  MOV R0, UR7 ;  /* 0x0000000700007c02 */ /* 0x000fee0008000f00 */
.L_x_137:
[----:B-1----:R1:W2:Y:S02]  /*8760*/  SYNCS.PHASECHK.TRANS64.TRYWAIT P0, [R0+URZ], R3 ;  /* 0x00000003000075a7 */ /* 0x0022a400080011ff */
[----:B--2---:R-:W-:Y:S05]  /*8770*/  @!P0 NANOSLEEP.SYNCS 0x989680 ;  /* 0x009896800000895d */ /* 0x004fea0003900000 */
[----:B------:R-:W2:Y:S02]  /*8780*/  @!P0 SYNCS.PHASECHK.TRANS64 P0, [R0+URZ], R3 ;  /* 0x00000003000085a7 */ /* 0x000ea400080010ff */
[----:B--2---:R-:W-:Y:S05]  /*8790*/  @!P0 BRA `(.L_x_137) ;  /* 0xfffffffc00f08947 */ /* 0x004fea000383ffff */
[----:B------:R-:W-:Y:S05]  /*87a0*/  BRA `(.L_x_65) ;  /* 0xffffffac00d47947 */ /* 0x000fea000383ffff */
.L_x_69:
[----:B------:R-:W-:-:S07]  /*87b0*/  MOV R0, UR4 ;  /* 0x0000000400007c02 */ /* 0x000fce0008000f00 */
.L_x_138:
[----:B--2---:R2:W4:Y:S02]  /*87c0*/  SYNCS.PHASECHK.TRANS64.TRYWAIT P0, [R0+URZ], R3 ;  /* 0x00000003000075a7 */ /* 0x00452400080011ff */
[----:B----4-:R-:W-:Y:S05]  /*87d0*/  @!P0 NANOSLEEP.SYNCS 0x989680 ;  /* 0x009896800000895d */ /* 0x010fea0003900000 */
[----:B------:R-:W4:Y:S02]  /*87e0*/  @!P0 SYNCS.PHASECHK.TRANS64 P0, [R0+URZ], R3 ;  /* 0x00000003000085a7 */ /* 0x000f2400080010ff */
[----:B----4-:R-:W-:Y:S05]  /*87f0*/  @!P0 BRA `(.L_x_138) ;  /* 0xfffffffc00f08947 */ /* 0x010fea000383ffff */
[----:B------:R-:W-:Y:S05]  /*8800*/  BRA `(.L_x_139) ;  /* 0xffffffb000b07947 */ /* 0x000fea000383ffff */
.L_x_70:
[----:B------:R-:W-:-:S07]  /*8810*/  MOV R0, UR5 ;  /* 0x0000000500007c02 */ /* 0x000fce0008000f00 */
.L_x_140:
[----:B-1----:R1:W2:Y:S02]  /*8820*/  SYNCS.PHASECHK.TRANS64.TRYWAIT P0, [R0+URZ], R3 ;  /* 0x00000003000075a7 */ /* 0x0022a400080011ff */
[----:B--2---:R-:W-:Y:S05]  /*8830*/  @!P0 NANOSLEEP.SYNCS 0x989680 ;  /* 0x009896800000895d */ /* 0x004fea0003900000 */
[----:B------:R-:W2:Y:S02]  /*8840*/  @!P0 SYNCS.PHASECHK.TRANS64 P0, [R0+URZ], R3 ;  /* 0x00000003000085a7 */ /* 0x000ea400080010ff */
[----:B--2---:R-:W-:Y:S05]  /*8850*/  @!P0 BRA `(.L_x_140) ;  /* 0xfffffffc00f08947 */ /* 0x004fea000383ffff */
[----:B------:R-:W-:Y:S05]  /*8860*/  BRA `(.L_x_141) ;  /* 0xffffffb000bc7947 */ /* 0x000fea000383ffff */
.L_x_71:
[----:B------:R-:W-:-:S07]  /*8870*/  MOV R0, UR5 ;  /* 0x0000000500007c02 */ /* 0x000fce0008000f00 */
.L_x_142:
[----:B-1----:R1:W2:Y:S02]  /*8880*/  SYNCS.PHASECHK.TRANS64.TRYWAIT P0, [R0+URZ], R3 ;  /* 0x00000003000075a7 */ /* 0x0022a400080011ff */
[----:B--2---:R-:W-:Y:S05]  /*8890*/  @!P0 NANOSLEEP.SYNCS 0x989680 ;  /* 0x009896800000895d */ /* 0x004fea0003900000 */
[----:B------:R-:W2:Y:S02]  /*88a0*/  @!P0 SYNCS.PHASECHK.TRANS64 P0, [R0+URZ], R3 ;  /* 0x00000003000085a7 */ /* 0x000ea400080010ff */
[----:B--2---:R-:W-:Y:S05]  /*88b0*/  @!P0 BRA `(.L_x_142) ;  /* 0xfffffffc00f08947 */ /* 0x004fea000383ffff */
[----:B------:R-:W-:Y:S05]  /*88c0*/  BRA `(.L_x_143) ;  /* 0xffffffb000c87947 */ /* 0x000fea000383ffff */
.L_x_72:
[----:B------:R-:W-:-:S07]  /*88d0*/  MOV R0, UR4 ;  /* 0x0000000400007c02 */ /* 0x000fce0008000f00 */
.L_x_144:
[----:B-1----:R1:W2:Y:S02]  /*88e0*/  SYNCS.PHASECHK.TRANS64.TRYWAIT P0, [R0+URZ], R3 ;  /* 0x00000003000075a7 */ /* 0x0022a400080011ff */
[----:B--2---:R-:W-:Y:S05]  /*88f0*/  @!P0 NANOSLEEP.SYNCS 0x989680 ;  /* 0x009896800000895d */ /* 0x004fea0003900000 */
[----:B------:R-:W2:Y:S02]  /*8900*/  @!P0 SYNCS.PHASECHK.TRANS64 P0, [R0+URZ], R3 ;  /* 0x00000003000085a7 */ /* 0x000ea400080010ff */
[----:B--2---:R-:W-:Y:S05]  /*8910*/  @!P0 BRA `(.L_x_144) ;  /* 0xfffffffc00f08947 */ /* 0x004fea000383ffff */
[----:B------:R-:W-:Y:S05]  /*8920*/  BRA `(.L_x_145) ;  /* 0xffffffb000d47947 */ /* 0x000fea000383ffff */
.L_x_77:
[----:B--2---:R2:W3:Y:S02]  /*8930*/  SYNCS.PHASECHK.TRANS64.TRYWAIT P0, [R3+URZ+0x90], R0 ;  /* 0x00009000030075a7 */ /* 0x0044e400080011ff */
[----:B---3--:R-:W-:Y:S05]  /*8940*/  @!P0 NANOSLEEP.SYNCS 0x989680 ;  /* 0x009896800000895d */ /* 0x008fea0003900000 */
[----:B------:R-:W3:Y:S02]  /*8950*/  @!P0 SYNCS.PHASECHK.TRANS64 P0, [R3+URZ+0x90], R0 ;  /* 0x00009000030085a7 */ /* 0x000ee400080010ff */
[----:B---3--:R-:W-:Y:S05]  /*8960*/  @!P0 BRA `(.L_x_77) ;  /* 0xfffffffc00f08947 */ /* 0x008fea000383ffff */
[----:B------:R-:W-:Y:S05]  /*8970*/  BRA `(.L_x_146) ;  /* 0xffffffb400f87947 */ /* 0x000fea000383ffff */
.L_x_80:
[----:B------:R-:W-:Y:S07]  /*8980*/  MOV R0, UR6 ;  /* 0x0000000600007c02 */ /* 0x000fee0008000f00 */
.L_x_147:
[----:B--2---:R2:W3:Y:S02]  /*8990*/  SYNCS.PHASECHK.TRANS64.TRYWAIT P1, [R0+URZ+0x88], R3 ;  /* 0x00008803000075a7 */ /* 0x0044e400080211ff */
[----:B---3--:R-:W-:Y:S05]  /*89a0*/  @!P1 NANOSLEEP.SYNCS 0x989680 ;  /* 0x009896800000995d */ /* 0x008fea0003900000 */
[----:B------:R-:W3:Y:S02]  /*89b0*/  @!P1 SYNCS.PHASECHK.TRANS64 P1, [R0+URZ+0x88], R3 ;  /* 0x00008803000095a7 */ /* 0x000ee400080210ff */
[----:B---3--:R-:W-:Y:S05]  /*89c0*/  @!P1 BRA `(.L_x_147) ;  /* 0xfffffffc00f09947 */ /* 0x008fea000383ffff */
[----:B------:R-:W-:Y:S05]  /*89d0*/  BRA `(.L_x_79) ;  /* 0xffffffbc00687947 */ /* 0x000fea000383ffff */
.L_x_83:
[----:B------:R-:W-:Y:S07]  /*89e0*/  MOV R3, UR7 ;  /* 0x0000000700037c02 */ /* 0x000fee0008000f00 */
.L_x_148:
[----:B--2---:R2:W3:Y:S02]  /*89f0*/  SYNCS.PHASECHK.TRANS64.TRYWAIT P2, [R3+URZ+0x70], R0 ;  /* 0x00007000030075a7 */ /* 0x0044e400080411ff */
[----:B---3--:R-:W-:Y:S05]  /*8a00*/  @!P2 NANOSLEEP.SYNCS 0x989680 ;  /* 0x009896800000a95d */ /* 0x008fea0003900000 */
[----:B------:R-:W3:Y:S02]  /*8a10*/  @!P2 SYNCS.PHASECHK.TRANS64 P2, [R3+URZ+0x70], R0 ;  /* 0x000070000300a5a7 */ /* 0x000ee400080410ff */
[----:B---3--:R-:W-:Y:S05]  /*8a20*/  @!P2 BRA `(.L_x_148) ;  /* 0xfffffffc00f0a947 */ /* 0x008fea000383ffff */
[----:B------:R-:W-:Y:S05]  /*8a30*/  BRA `(.L_x_149) ;  /* 0xffffffbc00c47947 */ /* 0x000fea000383ffff */
.L_x_85:
[----:B------:R-:W-:-:S07]  /*8a40*/  MOV R0, UR4 ;  /* 0x0000000400007c02 */ /* 0x000fce0008000f00 */
.L_x_150:
[----:B---3--:R3:W4:Y:S02]  /*8a50*/  SYNCS.PHASECHK.TRANS64.TRYWAIT P0, [R0+URZ], R3 ;  /* 0x00000003000075a7 */ /* 0x00872400080011ff */
[----:B----4-:R-:W-:Y:S05]  /*8a60*/  @!P0 NANOSLEEP.SYNCS 0x989680 ;  /* 0x009896800000895d */ /* 0x010fea0003900000 */
[----:B------:R-:W4:Y:S02]  /*8a70*/  @!P0 SYNCS.PHASECHK.TRANS64 P0, [R0+URZ], R3 ;  /* 0x00000003000085a7 */ /* 0x000f2400080010ff */
[----:B----4-:R-:W-:Y:S05]  /*8a80*/  @!P0 BRA `(.L_x_150) ;  /* 0xfffffffc00f08947 */ /* 0x010fea000383ffff */
[----:B------:R-:W-:Y:S05]  /*8a90*/  BRA `(.L_x_151) ;  /* 0xffffffc000b47947 */ /* 0x000fea000383ffff */
.L_x_87:
[----:B--2---:R2:W4:Y:S02]  /*8aa0*/  SYNCS.PHASECHK.TRANS64.TRYWAIT P0, [R8+URZ+0x90], R3 ;  /* 0x00009003080075a7 */ /* 0x00452400080011ff */
[----:B----4-:R-:W-:Y:S05]  /*8ab0*/  @!P0 NANOSLEEP.SYNCS 0x989680 ;  /* 0x009896800000895d */ /* 0x010fea0003900000 */
[----:B------:R-:W4:Y:S02]  /*8ac0*/  @!P0 SYNCS.PHASECHK.TRANS64 P0, [R8+URZ+0x90], R3 ;  /* 0x00009003080085a7 */ /* 0x000f2400080010ff */
[----:B----4-:R-:W-:Y:S05]  /*8ad0*/  @!P0 BRA `(.L_x_87) ;  /* 0xfffffffc00f08947 */ /* 0x010fea000383ffff */
[----:B------:R-:W-:Y:S05]  /*8ae0*/  BRA `(.L_x_152) ;  /* 0xffffffc400947947 */ /* 0x000fea000383ffff */
.L_x_97:
[----:B-1----:R1:W2:Y:S02]  /*8af0*/  SYNCS.PHASECHK.TRANS64.TRYWAIT P0, [R0+URZ+0x60], R3 ;  /* 0x00006003000075a7 */ /* 0x0022a400080011ff */
[----:B--2---:R-:W-:Y:S05]  /*8b00*/  @!P0 NANOSLEEP.SYNCS 0x989680 ;  /* 0x009896800000895d */ /* 0x004fea0003900000 */
[----:B------:R-:W2:Y:S02]  /*8b10*/  @!P0 SYNCS.PHASECHK.TRANS64 P0, [R0+URZ+0x60], R3 ;  /* 0x00006003000085a7 */ /* 0x000ea400080010ff */
[----:B--2---:R-:W-:Y:S05]  /*8b20*/  @!P0 BRA `(.L_x_97) ;  /* 0xfffffffc00f08947 */ /* 0x004fea000383ffff */
[----:B------:R-:W-:Y:S05]  /*8b30*/  BRA `(.L_x_96) ;  /* 0xffffffd000f07947 */ /* 0x000fea000383ffff */
.L_x_99:
[----:B-1----:R1:W3:Y:S02]  /*8b40*/  SYNCS.PHASECHK.TRANS64.TRYWAIT P1, [R151+URZ+0xb0], R4 ;  /* 0x0000b004970075a7 */ /* 0x0022e400080211ff */
[----:B---3--:R-:W-:Y:S05]  /*8b50*/  @!P1 NANOSLEEP.SYNCS 0x989680 ;  /* 0x009896800000995d */ /* 0x008fea0003900000 */
[----:B------:R-:W3:Y:S02]  /*8b60*/  @!P1 SYNCS.PHASECHK.TRANS64 P1, [R151+URZ+0xb0], R4 ;  /* 0x0000b004970095a7 */ /* 0x000ee400080210ff */
[----:B---3--:R-:W-:Y:S05]  /*8b70*/  @!P1 BRA `(.L_x_99) ;  /* 0xfffffffc00f09947 */ /* 0x008fea000383ffff */
[----:B------:R-:W-:Y:S05]  /*8b80*/  BRA `(.L_x_98) ;  /* 0xffffffd400a07947 */ /* 0x000fea000383ffff */
        .weak           $__internal_0_$__cuda_sm10x_tcgen05_guardrail_trap_col_being_dealloced_not_returned_by_alloc
        .type           $__internal_0_$__cuda_sm10x_tcgen05_guardrail_trap_col_being_dealloced_not_returned_by_alloc,@function
        .size           $__internal_0_$__cuda_sm10x_tcgen05_guardrail_trap_col_being_dealloced_not_returned_by_alloc,($__internal_1_$__cuda_sm10x_tcgen05_guardrail_trap_phase_invalid_during_alloc - $__internal_0_$__cuda_sm10x_tcgen05_guardrail_trap_col_being_dealloced_not_returned_by_alloc)
$__internal_0_$__cuda_sm10x_tcgen05_guardrail_trap_col_being_dealloced_not_returned_by_alloc:
[----:B------:R-:W-:Y:S05]  /*8b90*/  BPT.TRAP 0x1 ;  /* 0x000000040000795c */ /* 0x000fea0000300000 */
[----:B------:R-:W-:-:S04]  /*8ba0*/  HFMA2 R3, -RZ, RZ, 0, 0 ;  /* 0x00000000ff037431 */ /* 0x000fc800000001ff */
[----:B------:R-:W-:Y:S05]  /*8bb0*/  RET.REL.NODEC R2 `(_ZN7cutlass13device_kernelINS_4gemm6kernel13GemmUniversalIN4cute5tupleIJiiiiEEENS1_10collective13CollectiveMmaINS1_35MainloopSm100TmaUmmaWarpSpecializedILi6ELi2ELi4ENS5_IJNS4_1CILi2EEENSA_ILi1EEESC_EEEEENS5_IJNSA_ILi64EEENSA_ILi160EEESF_EEENS_10bfloat16_tENS5_IJlSC_lEEESI_SJ_NS4_8TiledMMAINS4_8MMA_AtomIJNS4_20SM100_MMA_F16BF16_SSISI_SI_fLi64ELi160ELNS4_4UMMA5MajorE0ELSO_0ELNSN_7ScaleInE0ELSP_0EEEEEENS4_6LayoutINS5_IJSC_SC_SC_EEENS5_IJNSA_ILi0EEESU_SU_EEEEENS5_IJNS4_10UnderscoreESX_SX_EEEEENS4_13SM90_TMA_LOADENS4_14ComposedLayoutINS4_7SwizzleILi3ELi4ELi3EEENS4_18smem_ptr_flag_bitsILi16EEENSS_INS5_IJNSA_ILi8EEESF_EEENS5_IJSF_SC_EEEEEEEvNS4_8identityENS4_23SM90_TMA_LOAD_MULTICASTES1A_vS1B_EENS_8epilogue10collective18CollectiveEpilogueINS1E_23Sm100TmaWarpSpecializedILi2ELi1ELi80ELb1ELb0EEEJSH_NS5_IJNSS_ISF_SC_EENSS_ISG_SC_EEEEESI_SJ_SI_SJ_NS1E_6fusion15FusionCallbacksIS1I_NS1M_17LinearCombinationISI_fSI_fLNS_15FloatRoundStyleE2EEESH_S1L_JEEENS4_5SM1004TMEM4LOAD26SM100_TMEM_LOAD_16dp256b4xES10_NS11_INS12_ILi2ELi4ELi3EEES15_NSS_INS5_IJS16_NSA_ILi32EEEEEENS5_IJS1X_SC_EEEEEEENS4_17SM75_U32x4_LDSM_NENS4_14SM90_TMA_STOREES21_NS4_17SM90_U32x4_STSM_NENS4_39AutoVectorizingCopyWithAssumedAlignmentILi128EEEEEEvvEEEEvNT_6ParamsE) ;  /* 0xffffff7402107950 */ /* 0x000fea0003c3ffff */
        .weak           $__internal_1_$__cuda_sm10x_tcgen05_guardrail_trap_phase_invalid_during_alloc
        .type           $__internal_1_$__cuda_sm10x_tcgen05_guardrail_trap_phase_invalid_during_alloc,@function
        .size           $__internal_1_$__cuda_sm10x_tcgen05_guardrail_trap_phase_invalid_during_alloc,($__internal_2_$__cuda_sm10x_tcgen05_guardrail_trap_unallocated_columns_being_dealloced - $__internal_1_$__cuda_sm10x_tcgen05_guardrail_trap_phase_invalid_during_alloc)
$__internal_1_$__cuda_sm10x_tcgen05_guardrail_trap_phase_invalid_during_alloc:
[----:B------:R-:W-:Y:S05]  /*8bc0*/  BPT.TRAP 0x1 ;  /* 0x000000040000795c */ /* 0x000fea0000300000 */
[----:B------:R-:W-:-:S04]  /*8bd0*/  MOV R5, 0x0 ;  /* 0x0000000000057802 */ /* 0x000fc80000000f00 */
[----:B------:R-:W-:Y:S05]  /*8be0*/  RET.REL.NODEC R4 `(_ZN7cutlass13device_kernelINS_4gemm6kernel13GemmUniversalIN4cute5tupleIJiiiiEEENS1_10collective13CollectiveMmaINS1_35MainloopSm100TmaUmmaWarpSpecializedILi6ELi2ELi4ENS5_IJNS4_1CILi2EEENSA_ILi1EEESC_EEEEENS5_IJNSA_ILi64EEENSA_ILi160EEESF_EEENS_10bfloat16_tENS5_IJlSC_lEEESI_SJ_NS4_8TiledMMAINS4_8MMA_AtomIJNS4_20SM100_MMA_F16BF16_SSISI_SI_fLi64ELi160ELNS4_4UMMA5MajorE0ELSO_0ELNSN_7ScaleInE0ELSP_0EEEEEENS4_6LayoutINS5_IJSC_SC_SC_EEENS5_IJNSA_ILi0EEESU_SU_EEEEENS5_IJNS4_10UnderscoreESX_SX_EEEEENS4_13SM90_TMA_LOADENS4_14ComposedLayoutINS4_7SwizzleILi3ELi4ELi3EEENS4_18smem_ptr_flag_bitsILi16EEENSS_INS5_IJNSA_ILi8EEESF_EEENS5_IJSF_SC_EEEEEEEvNS4_8identityENS4_23SM90_TMA_LOAD_MULTICASTES1A_vS1B_EENS_8epilogue10collective18CollectiveEpilogueINS1E_23Sm100TmaWarpSpecializedILi2ELi1ELi80ELb1ELb0EEEJSH_NS5_IJNSS_ISF_SC_EENSS_ISG_SC_EEEEESI_SJ_SI_SJ_NS1E_6fusion15FusionCallbacksIS1I_NS1M_17LinearCombinationISI_fSI_fLNS_15FloatRoundStyleE2EEESH_S1L_JEEENS4_5SM1004TMEM4LOAD26SM100_TMEM_LOAD_16dp256b4xES10_NS11_INS12_ILi2ELi4ELi3EEES15_NSS_INS5_IJS16_NSA_ILi32EEEEEENS5_IJS1X_SC_EEEEEEENS4_17SM75_U32x4_LDSM_NENS4_14SM90_TMA_STOREES21_NS4_17SM90_U32x4_STSM_NENS4_39AutoVectorizingCopyWithAssumedAlignmentILi128EEEEEEvvEEEEvNT_6ParamsE) ;  /* 0xffffff7404047950 */ /* 0x000fea0003c3ffff */
        .weak           $__internal_2_$__cuda_sm10x_tcgen05_guardrail_trap_unallocated_columns_being_dealloced
        .type           $__internal_2_$__cuda_sm10x_tcgen05_guardrail_trap_unallocated_columns_being_dealloced,@function
        .size           $__internal_2_$__cuda_sm10x_tcgen05_guardrail_trap_unallocated_columns_being_dealloced,(.L_x_154 - $__internal_2_$__cuda_sm10x_tcgen05_guardrail_trap_unallocated_columns_being_dealloced)
$__internal_2_$__cuda_sm10x_tcgen05_guardrail_trap_unallocated_columns_being_dealloced:
[----:B------:R-:W-:Y:S05]  /*8bf0*/  BPT.TRAP 0x1 ;  /* 0x000000040000795c */ /* 0x000fea0000300000 */
[----:B------:R-:W-:-:S04]  /*8c00*/  HFMA2 R3, -RZ, RZ, 0, 0 ;  /* 0x00000000ff037431 */ /* 0x000fc800000001ff */
[----:B------:R-:W-:Y:S05]  /*8c10*/  RET.REL.NODEC R2 `(_ZN7cutlass13device_kernelINS_4gemm6kernel13GemmUniversalIN4cute5tupleIJiiiiEEENS1_10collective13CollectiveMmaINS1_35MainloopSm100TmaUmmaWarpSpecializedILi6ELi2ELi4ENS5_IJNS4_1CILi2EEENSA_ILi1EEESC_EEEEENS5_IJNSA_ILi64EEENSA_ILi160EEESF_EEENS_10bfloat16_tENS5_IJlSC_lEEESI_SJ_NS4_8TiledMMAINS4_8MMA_AtomIJNS4_20SM100_MMA_F16BF16_SSISI_SI_fLi64ELi160ELNS4_4UMMA5MajorE0ELSO_0ELNSN_7ScaleInE0ELSP_0EEEEEENS4_6LayoutINS5_IJSC_SC_SC_EEENS5_IJNSA_ILi0EEESU_SU_EEEEENS5_IJNS4_10UnderscoreESX_SX_EEEEENS4_13SM90_TMA_LOADENS4_14ComposedLayoutINS4_7SwizzleILi3ELi4ELi3EEENS4_18smem_ptr_flag_bitsILi16EEENSS_INS5_IJNSA_ILi8EEESF_EEENS5_IJSF_SC_EEEEEEEvNS4_8identityENS4_23SM90_TMA_LOAD_MULTICASTES1A_vS1B_EENS_8epilogue10collective18CollectiveEpilogueINS1E_23Sm100TmaWarpSpecializedILi2ELi1ELi80ELb1ELb0EEEJSH_NS5_IJNSS_ISF_SC_EENSS_ISG_SC_EEEEESI_SJ_SI_SJ_NS1E_6fusion15FusionCallbacksIS1I_NS1M_17LinearCombinationISI_fSI_fLNS_15FloatRoundStyleE2EEESH_S1L_JEEENS4_5SM1004TMEM4LOAD26SM100_TMEM_LOAD_16dp256b4xES10_NS11_INS12_ILi2ELi4ELi3EEES15_NSS_INS5_IJS16_NSA_ILi32EEEEEENS5_IJS1X_SC_EEEEEEENS4_17SM75_U32x4_LDSM_NENS4_14SM90_TMA_STOREES21_NS4_17SM90_U32x4_STSM_NENS4_39AutoVectorizingCopyWithAssumedAlignmentILi128EEEEEEvvEEEEvNT_6ParamsE) ;  /* 0xffffff7002f87950 */ /* 0x000fea0003c3ffff */
.L_x_153:
[----:B------:R-:W-:-:S00]  /*8c20*/  BRA `(.L_x_153) ;  /* 0xfffffffc00fc7947 */ /* 0x000fc0000383ffff */
[----:B------:R-:W-:-:S00]  /*8c30*/  NOP ;  /* 0x0000000000007918 */ /* 0x000fc00000000000 */
        /* <DEDUP_REMOVED lines=12> */
.L_x_154:


//--------------------- .nv.global.init           --------------------------
	.section	.nv.global.init,"aw",@progbits
.nv.global.init:
	.type		$str$27,@object
	.size		$str$27,($str$28 - $str$27)
$str$27:
        /*0000*/ 	.byte	0x28, 0x61, 0x64, 0x64, 0x72, 0x65, 0x73, 0x73, 0x20, 0x26, 0x20, 0x6d, 0x61, 0x73, 0x6b, 0x29
        /*0010*/ 	.byte	0x20, 0x3d, 0x3d, 0x20, 0x30, 0x00
	.type		$str$28,@object
	.size		$str$28,($str$26 - $str$28)
$str$28:
        /*0016*/ 	.byte	0x2f, 0x74, 0x6d, 0x70, 0x2f, 0x63, 0x75, 0x74, 0x6c, 0x61, 0x73, 0x73, 0x5f, 0x73, 0x77, 0x65
        /*0026*/ 	.byte	0x65, 0x70, 0x5f, 0x73, 0x72, 0x63, 0x2f, 0x69, 0x6e, 0x63, 0x6c, 0x75, 0x64, 0x65, 0x2f, 0x63
        /*0036*/ 	.byte	0x75, 0x74, 0x65, 0x2f, 0x70, 0x6f, 0x69, 0x6e, 0x74, 0x65, 0x72, 0x5f, 0x66, 0x6c, 0x61, 0x67
        /*0046*/ 	.byte	0x67, 0x65, 0x64, 0x2e, 0x68, 0x70, 0x70, 0x00
	.type		$str$26,@object
	.size		$str$26,($str$25 - $str$26)
$str$26:
        /*004e*/ 	.byte	0x2f, 0x74, 0x6d, 0x70, 0x2f, 0x63, 0x75, 0x74, 0x6c, 0x61, 0x73, 0x73, 0x5f, 0x73, 0x77, 0x65
        /*005e*/ 	.byte	0x65, 0x70, 0x5f, 0x73, 0x72, 0x63, 0x2f, 0x69, 0x6e, 0x63, 0x6c, 0x75, 0x64, 0x65, 0x2f, 0x63
        /*006e*/ 	.byte	0x75, 0x74, 0x65, 0x2f, 0x61, 0x74, 0x6f, 0x6d, 0x2f, 0x63, 0x6f, 0x70, 0x79, 0x5f, 0x74, 0x72
        /*007e*/ 	.byte	0x61, 0x69, 0x74, 0x73, 0x5f, 0x73, 0x6d, 0x31, 0x30, 0x30, 0x2e, 0x68, 0x70, 0x70, 0x00
	.type		$str$25,@object
	.size		$str$25,(__unnamed_1 - $str$25)
$str$25:
        /*008d*/ 	.byte	0x28, 0x28, 0x75, 0x69, 0x6e, 0x74, 0x33, 0x32, 0x5f, 0x74, 0x28, 0x74, 0x68, 0x72, 0x65, 0x61
        /*009d*/ 	.byte	0x64, 0x49, 0x64, 0x78, 0x2e, 0x78, 0x29, 0x20, 0x2f, 0x20, 0x33, 0x32, 0x29, 0x20, 0x25, 0x20
        /*00ad*/ 	.byte	0x34, 0x29, 0x20, 0x3d, 0x3d, 0x20, 0x28, 0x28, 0x28, 0x74, 0x6d, 0x65, 0x6d, 0x5f, 0x61, 0x64
        /*00bd*/ 	.byte	0x64, 0x72, 0x20, 0x3e, 0x3e, 0x20, 0x31, 0x36, 0x29, 0x20, 0x2f, 0x20, 0x33, 0x32, 0x29, 0x20
        /*00cd*/ 	.byte	0x25, 0x20, 0x34, 0x29, 0x00
	.type		__unnamed_1,@object
	.size		__unnamed_1,(__unnamed_2 - __unnamed_1)
__unnamed_1:
        /*00d2*/ 	.byte	0x61, 0x75, 0x74, 0x6f, 0x20, 0x63, 0x75, 0x74, 0x65, 0x3a, 0x3a, 0x61, 0x73, 0x5f, 0x70, 0x6f
        /* <DEDUP_REMOVED lines=24> */
        /*0262*/ 	.byte	0x43, 0x3c, 0x31, 0x30, 0x32, 0x34, 0x30, 0x3e, 0x3e, 0x3e, 0x3e, 0x5d, 0x00
	.type		__unnamed_2,@object
	.size		__unnamed_2,(.L_2 - __unnamed_2)
__unnamed_2:
        /* <DEDUP_REMOVED lines=45> */
        /*053f*/ 	.byte	0x3e, 0x3e, 0x3e, 0x5d, 0x00
.L_2:


//--------------------- .nv.shared._ZN7cutlass13device_kernelINS_4gemm6kernel13GemmUniversalIN4cute5tupleIJiiiiEEENS1_10collective13CollectiveMmaINS1_35MainloopSm100TmaUmmaWarpSpecializedILi6ELi2ELi4ENS5_IJNS4_1CILi2EEENSA_ILi1EEESC_EEEEENS5_IJNSA_ILi64EEENSA_ILi160EEESF_EEENS_10bfloat16_tENS5_IJlSC_lEEESI_SJ_NS4_8TiledMMAINS4_8MMA_AtomIJNS4_20SM100_MMA_F16BF16_SSISI_SI_fLi64ELi160ELNS4_4UMMA5MajorE0ELSO_0ELNSN_7ScaleInE0ELSP_0EEEEEENS4_6LayoutINS5_IJSC_SC_SC_EEENS5_IJNSA_ILi0EEESU_SU_EEEEENS5_IJNS4_10UnderscoreESX_SX_EEEEENS4_13SM90_TMA_LOADENS4_14ComposedLayoutINS4_7SwizzleILi3ELi4ELi3EEENS4_18smem_ptr_flag_bitsILi16EEENSS_INS5_IJNSA_ILi8EEESF_EEENS5_IJSF_SC_EEEEEEEvNS4_8identityENS4_23SM90_TMA_LOAD_MULTICASTES1A_vS1B_EENS_8epilogue10collective18CollectiveEpilogueINS1E_23Sm100TmaWarpSpecializedILi2ELi1ELi80ELb1ELb0EEEJSH_NS5_IJNSS_ISF_SC_EENSS_ISG_SC_EEEEESI_SJ_SI_SJ_NS1E_6fusion15FusionCallbacksIS1I_NS1M_17LinearCombinationISI_fSI_fLNS_15FloatRoundStyleE2EEESH_S1L_JEEENS4_5SM1004TMEM4LOAD26SM100_TMEM_LOAD_16dp256b4xES10_NS11_INS12_ILi2ELi4ELi3EEES15_NSS_INS5_IJS16_NSA_ILi32EEEEEENS5_IJS1X_SC_EEEEEEENS4_17SM75_U32x4_LDSM_NENS4_14SM90_TMA_STOREES21_NS4_17SM90_U32x4_STSM_NENS4_39AutoVectorizingCopyWithAssumedAlignmentILi128EEEEEEvvEEEEvNT_6ParamsE --------------------------
	.section	.nv.shared._ZN7cutlass13device_kernelINS_4gemm6kernel13GemmUniversalIN4cute5tupleIJiiiiEEENS1_10collective13CollectiveMmaINS1_35MainloopSm100TmaUmmaWarpSpecializedILi6ELi2ELi4ENS5_IJNS4_1CILi2EEENSA_ILi1EEESC_EEEEENS5_IJNSA_ILi64EEENSA_ILi160EEESF_EEENS_10bfloat16_tENS5_IJlSC_lEEESI_SJ_NS4_8TiledMMAINS4_8MMA_AtomIJNS4_20SM100_MMA_F16BF16_SSISI_SI_fLi64ELi160ELNS4_4UMMA5MajorE0ELSO_0ELNSN_7ScaleInE0ELSP_0EEEEEENS4_6LayoutINS5_IJSC_SC_SC_EEENS5_IJNSA_ILi0EEESU_SU_EEEEENS5_IJNS4_10UnderscoreESX_SX_EEEEENS4_13SM90_TMA_LOADENS4_14ComposedLayoutINS4_7SwizzleILi3ELi4ELi3EEENS4_18smem_ptr_flag_bitsILi16EEENSS_INS5_IJNSA_ILi8EEESF_EEENS5_IJSF_SC_EEEEEEEvNS4_8identityENS4_23SM90_TMA_LOAD_MULTICASTES1A_vS1B_EENS_8epilogue10collective18CollectiveEpilogueINS1E_23Sm100TmaWarpSpecializedILi2ELi1ELi80ELb1ELb0EEEJSH_NS5_IJNSS_ISF_SC_EENSS_ISG_SC_EEEEESI_SJ_SI_SJ_NS1E_6fusion15FusionCallbacksIS1I_NS1M_17LinearCombinationISI_fSI_fLNS_15FloatRoundStyleE2EEESH_S1L_JEEENS4_5SM1004TMEM4LOAD26SM100_TMEM_LOAD_16dp256b4xES10_NS11_INS12_ILi2ELi4ELi3EEES15_NSS_INS5_IJS16_NSA_ILi32EEEEEENS5_IJS1X_SC_EEEEEEENS4_17SM75_U32x4_LDSM_NENS4_14SM90_TMA_STOREES21_NS4_17SM90_U32x4_STSM_NENS4_39AutoVectorizingCopyWithAssumedAlignmentILi128EEEEEEvvEEEEvNT_6ParamsE,"aw",@nobits
	.sectionflags	@""
	.align	16
	.zero		1024


//--------------------- .nv.shared.reserved.0     --------------------------
	.section	.nv.shared.reserved.0,"aw",@nobits
	.weak		__nv_reservedSMEM_offset_0_alias
	.size		__nv_reservedSMEM_offset_0_alias, 0, 64
	.other		__nv_reservedSMEM_offset_0_alias,@"STO_CUDA_RESERVED_SHARED STV_DEFAULT"
__nv_reservedSMEM_offset_0_alias:
	.zero		0
.nv.shared.reserved.0:
	.zero		64
	.weak		__nv_reservedSMEM_tcgen05_partition
	.type		__nv_reservedSMEM_tcgen05_partition,@object
	.size		__nv_reservedSMEM_tcgen05_partition,(.L_0 - __nv_reservedSMEM_tcgen05_partition)
__nv_reservedSMEM_tcgen05_partition:
	.zero		32
.L_0:


//--------------------- .nv.global                --------------------------
	.section	.nv.global,"aw",@nobits
.nv.global:
	.type		_ZN39_INTERNAL_d2e9af99_4_k_cu_ab1109ab_37654cute1_E,@object
	.size		_ZN39_INTERNAL_d2e9af99_4_k_cu_ab1109ab_37654cute1_E,(_ZN39_INTERNAL_d2e9af99_4_k_cu_ab1109ab_37654cuda3std3__45__cpo6cbeginE - _ZN39_INTERNAL_d2e9af99_4_k_cu_ab1109ab_37654cute1_E)
_ZN39_INTERNAL_d2e9af99_4_k_cu_ab1109ab_37654cute1_E:
	.zero		1
	.type		_ZN39_INTERNAL_d2e9af99_4_k_cu_ab1109ab_37654cuda3std3__45__cpo6cbeginE,@object
	.size		_ZN39_INTERNAL_d2e9af99_4_k_cu_ab1109ab_37654cuda3std3__45__cpo6cbeginE,(_ZN39_INTERNAL_d2e9af99_4_k_cu_ab1109ab_37654cuda3std3__48in_placeE - _ZN39_INTERNAL_d2e9af99_4_k_cu_ab1109ab_37654cuda3std3__45__cpo6cbeginE)
_ZN39_INTERNAL_d2e9af99_4_k_cu_ab1109ab_37654cuda3std3__45__cpo6cbeginE:
	.zero		1
	.type		_ZN39_INTERNAL_d2e9af99_4_k_cu_ab1109ab_37654cuda3std3__48in_placeE,@object
	.size		_ZN39_INTERNAL_d2e9af99_4_k_cu_ab1109ab_37654cuda3std3__48in_placeE,(_ZN39_INTERNAL_d2e9af99_4_k_cu_ab1109ab_37654cuda3std6ranges3__45__cpo9iter_moveE - _ZN39_INTERNAL_d2e9af99_4_k_cu_ab1109ab_37654cuda3std3__48in_placeE)
_ZN39_INTERNAL_d2e9af99_4_k_cu_ab1109ab_37654cuda3std3__48in_placeE:
	.zero		1
	.type		_ZN39_INTERNAL_d2e9af99_4_k_cu_ab1109ab_37654cuda3std6ranges3__45__cpo9iter_moveE,@object
	.size		_ZN39_INTERNAL_d2e9af99_4_k_cu_ab1109ab_37654cuda3std6ranges3__45__cpo9iter_moveE,(_ZN39_INTERNAL_d2e9af99_4_k_cu_ab1109ab_37654cuda3std3__45__cpo5beginE - _ZN39_INTERNAL_d2e9af99_4_k_cu_ab1109ab_37654cuda3std6ranges3__45__cpo9iter_moveE)
_ZN39_INTERNAL_d2e9af99_4_k_cu_ab1109ab_37654cuda3std6ranges3__45__cpo9iter_moveE:
	.zero		1
	.type		_ZN39_INTERNAL_d2e9af99_4_k_cu_ab1109ab_37654cuda3std3__45__cpo5beginE,@object
	.size		_ZN39_INTERNAL_d2e9af99_4_k_cu_ab1109ab_37654cuda3std3__45__cpo5beginE,(_ZN39_INTERNAL_d2e9af99_4_k_cu_ab1109ab_37654cuda3std3__441_GLOBAL__N__d2e9af99_4_k_cu_ab1109ab_37656ignoreE - _ZN39_INTERNAL_d2e9af99_4_k_cu_ab1109ab_37654cuda3std3__45__cpo5beginE)
_ZN39_INTERNAL_d2e9af99_4_k_cu_ab1109ab_37654cuda3std3__45__cpo5beginE:
	.zero		1
	.type		_ZN39_INTERNAL_d2e9af99_4_k_cu_ab1109ab_37654cuda3std3__441_GLOBAL__N__d2e9af99_4_k_cu_ab1109ab_37656ignoreE,@object
	.size		_ZN39_INTERNAL_d2e9af99_4_k_cu_ab1109ab_37654cuda3std3__441_GLOBAL__N__d2e9af99_4_k_cu_ab1109ab_37656ignoreE,(_ZN39_INTERNAL_d2e9af99_4_k_cu_ab1109ab_37654cute7productE - _ZN39_INTERNAL_d2e9af99_4_k_cu_ab1109ab_37654cuda3std3__441_GLOBAL__N__d2e9af99_4_k_cu_ab1109ab_37656ignoreE)
_ZN39_INTERNAL_d2e9af99_4_k_cu_ab1109ab_37654cuda3std3__441_GLOBAL__N__d2e9af99_4_k_cu_ab1109ab_37656ignoreE:
	.zero		1
	.type		_ZN39_INTERNAL_d2e9af99_4_k_cu_ab1109ab_37654cute7productE,@object
	.size		_ZN39_INTERNAL_d2e9af99_4_k_cu_ab1109ab_37654cute7productE,(_ZN39_INTERNAL_d2e9af99_4_k_cu_ab1109ab_37654cuda3std3__45__cpo3endE - _ZN39_INTERNAL_d2e9af99_4_k_cu_ab1109ab_37654cute7productE)
_ZN39_INTERNAL_d2e9af99_4_k_cu_ab1109ab_37654cute7productE:
	.zero		1
	.type		_ZN39_INTERNAL_d2e9af99_4_k_cu_ab1109ab_37654cuda3std3__45__cpo3endE,@object
	.size		_ZN39_INTERNAL_d2e9af99_4_k_cu_ab1109ab_37654cuda3std3__45__cpo3endE,(_ZN39_INTERNAL_d2e9af99_4_k_cu_ab1109ab_37654cuda3std3__419piecewise_constructE - _ZN39_INTERNAL_d2e9af99_4_k_cu_ab1109ab_37654cuda3std3__45__cpo3endE)
_ZN39_INTERNAL_d2e9af99_4_k_cu_ab1109ab_37654cuda3std3__45__cpo3endE:
	.zero		1
	.type		_ZN39_INTERNAL_d2e9af99_4_k_cu_ab1109ab_37654cuda3std3__419piecewise_constructE,@object
	.size		_ZN39_INTERNAL_d2e9af99_4_k_cu_ab1109ab_37654cuda3std3__419piecewise_constructE,(_ZN39_INTERNAL_d2e9af99_4_k_cu_ab1109ab_37654cuda3std3__45__cpo4cendE - _ZN39_INTERNAL_d2e9af99_4_k_cu_ab1109ab_37654cuda3std3__419piecewise_constructE)
_ZN39_INTERNAL_d2e9af99_4_k_cu_ab1109ab_37654cuda3std3__419piecewise_constructE:
	.zero		1
	.type		_ZN39_INTERNAL_d2e9af99_4_k_cu_ab1109ab_37654cuda3std3__45__cpo4cendE,@object
	.size		_ZN39_INTERNAL_d2e9af99_4_k_cu_ab1109ab_37654cuda3std3__45__cpo4cendE,(_ZN39_INTERNAL_d2e9af99_4_k_cu_ab1109ab_37654cuda3std6ranges3__45__cpo4swapE - _ZN39_INTERNAL_d2e9af99_4_k_cu_ab1109ab_37654cuda3std3__45__cpo4cendE)
_ZN39_INTERNAL_d2e9af99_4_k_cu_ab1109ab_37654cuda3std3__45__cpo4cendE:
	.zero		1
	.type		_ZN39_INTERNAL_d2e9af99_4_k_cu_ab1109ab_37654cuda3std6ranges3__45__cpo4swapE,@object
	.size		_ZN39_INTERNAL_d2e9af99_4_k_cu_ab1109ab_37654cuda3std6ranges3__45__cpo4swapE,(.L_10 - _ZN39_INTERNAL_d2e9af99_4_k_cu_ab1109ab_37654cuda3std6ranges3__45__cpo4swapE)
_ZN39_INTERNAL_d2e9af99_4_k_cu_ab1109ab_37654cuda3std6ranges3__45__cpo4swapE:
	.zero		1
.L_10:


//--------------------- .nv.constant0._ZN7cutlass13device_kernelINS_4gemm6kernel13GemmUniversalIN4cute5tupleIJiiiiEEENS1_10collective13CollectiveMmaINS1_35MainloopSm100TmaUmmaWarpSpecializedILi6ELi2ELi4ENS5_IJNS4_1CILi2EEENSA_ILi1EEESC_EEEEENS5_IJNSA_ILi64EEENSA_ILi160EEESF_EEENS_10bfloat16_tENS5_IJlSC_lEEESI_SJ_NS4_8TiledMMAINS4_8MMA_AtomIJNS4_20SM100_MMA_F16BF16_SSISI_SI_fLi64ELi160ELNS4_4UMMA5MajorE0ELSO_0ELNSN_7ScaleInE0ELSP_0EEEEEENS4_6LayoutINS5_IJSC_SC_SC_EEENS5_IJNSA_ILi0EEESU_SU_EEEEENS5_IJNS4_10UnderscoreESX_SX_EEEEENS4_13SM90_TMA_LOADENS4_14ComposedLayoutINS4_7SwizzleILi3ELi4ELi3EEENS4_18smem_ptr_flag_bitsILi16EEENSS_INS5_IJNSA_ILi8EEESF_EEENS5_IJSF_SC_EEEEEEEvNS4_8identityENS4_23SM90_TMA_LOAD_MULTICASTES1A_vS1B_EENS_8epilogue10collective18CollectiveEpilogueINS1E_23Sm100TmaWarpSpecializedILi2ELi1ELi80ELb1ELb0EEEJSH_NS5_IJNSS_ISF_SC_EENSS_ISG_SC_EEEEESI_SJ_SI_SJ_NS1E_6fusion15FusionCallbacksIS1I_NS1M_17LinearCombinationISI_fSI_fLNS_15FloatRoundStyleE2EEESH_S1L_JEEENS4_5SM1004TMEM4LOAD26SM100_TMEM_LOAD_16dp256b4xES10_NS11_INS12_ILi2ELi4ELi3EEES15_NSS_INS5_IJS16_NSA_ILi32EEEEEENS5_IJS1X_SC_EEEEEEENS4_17SM75_U32x4_LDSM_NENS4_14SM90_TMA_STOREES21_NS4_17SM90_U32x4_STSM_NENS4_39AutoVectorizingCopyWithAssumedAlignmentILi128EEEEEEvvEEEEvNT_6ParamsE --------------------------
	.section	.nv.constant0._ZN7cutlass13device_kernelINS_4gemm6kernel13GemmUniversalIN4cute5tupleIJiiiiEEENS1_10collective13CollectiveMmaINS1_35MainloopSm100TmaUmmaWarpSpecializedILi6ELi2ELi4ENS5_IJNS4_1CILi2EEENSA_ILi1EEESC_EEEEENS5_IJNSA_ILi64EEENSA_ILi160EEESF_EEENS_10bfloat16_tENS5_IJlSC_lEEESI_SJ_NS4_8TiledMMAINS4_8MMA_AtomIJNS4_20SM100_MMA_F16BF16_SSISI_SI_fLi64ELi160ELNS4_4UMMA5MajorE0ELSO_0ELNSN_7ScaleInE0ELSP_0EEEEEENS4_6LayoutINS5_IJSC_SC_SC_EEENS5_IJNSA_ILi0EEESU_SU_EEEEENS5_IJNS4_10UnderscoreESX_SX_EEEEENS4_13SM90_TMA_LOADENS4_14ComposedLayoutINS4_7SwizzleILi3ELi4ELi3EEENS4_18smem_ptr_flag_bitsILi16EEENSS_INS5_IJNSA_ILi8EEESF_EEENS5_IJSF_SC_EEEEEEEvNS4_8identityENS4_23SM90_TMA_LOAD_MULTICASTES1A_vS1B_EENS_8epilogue10collective18CollectiveEpilogueINS1E_23Sm100TmaWarpSpecializedILi2ELi1ELi80ELb1ELb0EEEJSH_NS5_IJNSS_ISF_SC_EENSS_ISG_SC_EEEEESI_SJ_SI_SJ_NS1E_6fusion15FusionCallbacksIS1I_NS1M_17LinearCombinationISI_fSI_fLNS_15FloatRoundStyleE2EEESH_S1L_JEEENS4_5SM1004TMEM4LOAD26SM100_TMEM_LOAD_16dp256b4xES10_NS11_INS12_ILi2ELi4ELi3EEES15_NSS_INS5_IJS16_NSA_ILi32EEEEEENS5_IJS1X_SC_EEEEEEENS4_17SM75_U32x4_LDSM_NENS4_14SM90_TMA_STOREES21_NS4_17SM90_U32x4_STSM_NENS4_39AutoVectorizingCopyWithAssumedAlignmentILi128EEEEEEvvEEEEvNT_6ParamsE,"a",@progbits
	.sectionflags	@""
	.align	4
.nv.constant0._ZN7cutlass13device_kernelINS_4gemm6kernel13GemmUniversalIN4cute5tupleIJiiiiEEENS1_10collective13CollectiveMmaINS1_35MainloopSm100TmaUmmaWarpSpecializedILi6ELi2ELi4ENS5_IJNS4_1CILi2EEENSA_ILi1EEESC_EEEEENS5_IJNSA_ILi64EEENSA_ILi160EEESF_EEENS_10bfloat16_tENS5_IJlSC_lEEESI_SJ_NS4_8TiledMMAINS4_8MMA_AtomIJNS4_20SM100_MMA_F16BF16_SSISI_SI_fLi64ELi160ELNS4_4UMMA5MajorE0ELSO_0ELNSN_7ScaleInE0ELSP_0EEEEEENS4_6LayoutINS5_IJSC_SC_SC_EEENS5_IJNSA_ILi0EEESU_SU_EEEEENS5_IJNS4_10UnderscoreESX_SX_EEEEENS4_13SM90_TMA_LOADENS4_14ComposedLayoutINS4_7SwizzleILi3ELi4ELi3EEENS4_18smem_ptr_flag_bitsILi16EEENSS_INS5_IJNSA_ILi8EEESF_EEENS5_IJSF_SC_EEEEEEEvNS4_8identityENS4_23SM90_TMA_LOAD_MULTICASTES1A_vS1B_EENS_8epilogue10collective18CollectiveEpilogueINS1E_23Sm100TmaWarpSpecializedILi2ELi1ELi80ELb1ELb0EEEJSH_NS5_IJNSS_ISF_SC_EENSS_ISG_SC_EEEEESI_SJ_SI_SJ_NS1E_6fusion15FusionCallbacksIS1I_NS1M_17LinearCombinationISI_fSI_fLNS_15FloatRoundStyleE2EEESH_S1L_JEEENS4_5SM1004TMEM4LOAD26SM100_TMEM_LOAD_16dp256b4xES10_NS11_INS12_ILi2ELi4ELi3EEES15_NSS_INS5_IJS16_NSA_ILi32EEEEEENS5_IJS1X_SC_EEEEEEENS4_17SM75_U32x4_LDSM_NENS4_14SM90_TMA_STOREES21_NS4_17SM90_U32x4_STSM_NENS4_39AutoVectorizingCopyWithAssumedAlignmentILi128EEEEEEvvEEEEvNT_6ParamsE:
	.zero		2944


//--------------------- SYMBOLS --------------------------

	.type		.nv.reservedSmem.offset0,@object
	.size		.nv.reservedSmem.offset0,0x4
	.type		.nv.reservedSmem.cap,@object
	.size		.nv.reservedSmem.cap,0x4
	.type		__assertfail,@function
